//
// Generated by NVIDIA NVVM Compiler
//
// Compiler Build ID: CL-36424714
// Cuda compilation tools, release 13.0, V13.0.88
// Based on NVVM 20.0.0
//

.version 9.0
.target sm_100
.address_size 64

	// .globl	_Z13single_threadPfPlfiii
.const .align 4 .b8 coefs[252];
.extern .shared .align 16 .b8 sh_array[];
.extern .shared .align 16 .b8 sdata[];

.visible .entry _Z13single_threadPfPlfiii(
	.param .u64 .ptr .align 1 _Z13single_threadPfPlfiii_param_0,
	.param .u64 .ptr .align 1 _Z13single_threadPfPlfiii_param_1,
	.param .f32 _Z13single_threadPfPlfiii_param_2,
	.param .u32 _Z13single_threadPfPlfiii_param_3,
	.param .u32 _Z13single_threadPfPlfiii_param_4,
	.param .u32 _Z13single_threadPfPlfiii_param_5
)
{
	.reg .pred 	%p<8>;
	.reg .b16 	%rs<76>;
	.reg .b32 	%r<107>;
	.reg .b32 	%f<161>;
	.reg .b64 	%rd<52>;

	ld.param.u64 	%rd3, [_Z13single_threadPfPlfiii_param_0];
	ld.param.u64 	%rd4, [_Z13single_threadPfPlfiii_param_1];
	ld.param.u32 	%r9, [_Z13single_threadPfPlfiii_param_3];
	ld.param.u32 	%r10, [_Z13single_threadPfPlfiii_param_4];
	ld.param.u32 	%r11, [_Z13single_threadPfPlfiii_param_5];
	shl.b32 	%r12, %r10, 2;
	mov.u32 	%r13, sh_array;
	add.s32 	%r1, %r13, %r12;
	mov.u32 	%r14, %tid.x;
	cvt.u64.u32 	%rd1, %r14;
	shl.b32 	%r15, %r14, 3;
	add.s32 	%r2, %r1, %r15;
	st.shared.u64 	[%r2], %rd1;
	mov.u32 	%r3, %ctaid.x;
	mov.u32 	%r106, %ntid.x;
	mad.lo.s32 	%r16, %r3, %r106, %r14;
	cvt.u64.u32 	%rd5, %r16;
	mul.lo.s32 	%r5, %r11, %r9;
	cvt.s64.s32 	%rd6, %r5;
	add.s64 	%rd2, %rd6, %rd5;
	bar.sync 	0;
	shr.u64 	%rd7, %rd2, 63;
	add.s64 	%rd8, %rd2, %rd7;
	and.b64  	%rd9, %rd8, -2;
	sub.s64 	%rd10, %rd2, %rd9;
	cvt.rn.f32.s64 	%f2, %rd10;
	ld.const.f32 	%f3, [coefs];
	fma.rn.f32 	%f4, %f3, %f2, 0f00000000;
	ld.const.f32 	%f5, [coefs+124];
	fma.rn.f32 	%f6, %f5, %f2, 0f00000000;
	shr.s64 	%rd11, %rd2, 1;
	add.s64 	%rd12, %rd11, %rd7;
	and.b64  	%rd13, %rd12, -2;
	sub.s64 	%rd14, %rd11, %rd13;
	cvt.rn.f32.s64 	%f7, %rd14;
	ld.const.f32 	%f8, [coefs+4];
	fma.rn.f32 	%f9, %f8, %f7, %f4;
	ld.const.f32 	%f10, [coefs+128];
	fma.rn.f32 	%f11, %f10, %f7, %f6;
	shr.u64 	%rd15, %rd2, 2;
	cvt.u32.u64 	%r17, %rd15;
	shr.u32 	%r18, %r17, 31;
	add.s32 	%r19, %r17, %r18;
	and.b32  	%r20, %r19, -2;
	sub.s32 	%r21, %r17, %r20;
	cvt.rn.f32.s32 	%f12, %r21;
	ld.const.f32 	%f13, [coefs+8];
	fma.rn.f32 	%f14, %f13, %f12, %f9;
	ld.const.f32 	%f15, [coefs+132];
	fma.rn.f32 	%f16, %f15, %f12, %f11;
	shr.u64 	%rd16, %rd2, 3;
	cvt.u32.u64 	%r22, %rd16;
	shr.u32 	%r23, %r22, 31;
	add.s32 	%r24, %r22, %r23;
	and.b32  	%r25, %r24, -2;
	sub.s32 	%r26, %r22, %r25;
	cvt.rn.f32.s32 	%f17, %r26;
	ld.const.f32 	%f18, [coefs+12];
	fma.rn.f32 	%f19, %f18, %f17, %f14;
	ld.const.f32 	%f20, [coefs+136];
	fma.rn.f32 	%f21, %f20, %f17, %f16;
	shr.u64 	%rd17, %rd2, 4;
	cvt.u32.u64 	%r27, %rd17;
	shr.u32 	%r28, %r27, 31;
	add.s32 	%r29, %r27, %r28;
	and.b32  	%r30, %r29, -2;
	sub.s32 	%r31, %r27, %r30;
	cvt.rn.f32.s32 	%f22, %r31;
	ld.const.f32 	%f23, [coefs+16];
	fma.rn.f32 	%f24, %f23, %f22, %f19;
	ld.const.f32 	%f25, [coefs+140];
	fma.rn.f32 	%f26, %f25, %f22, %f21;
	shr.u64 	%rd18, %rd2, 5;
	cvt.u32.u64 	%r32, %rd18;
	shr.u32 	%r33, %r32, 31;
	add.s32 	%r34, %r32, %r33;
	and.b32  	%r35, %r34, -2;
	sub.s32 	%r36, %r32, %r35;
	cvt.rn.f32.s32 	%f27, %r36;
	ld.const.f32 	%f28, [coefs+20];
	fma.rn.f32 	%f29, %f28, %f27, %f24;
	ld.const.f32 	%f30, [coefs+144];
	fma.rn.f32 	%f31, %f30, %f27, %f26;
	shr.u64 	%rd19, %rd2, 6;
	cvt.u32.u64 	%r37, %rd19;
	shr.u32 	%r38, %r37, 31;
	add.s32 	%r39, %r37, %r38;
	and.b32  	%r40, %r39, -2;
	sub.s32 	%r41, %r37, %r40;
	cvt.rn.f32.s32 	%f32, %r41;
	ld.const.f32 	%f33, [coefs+24];
	fma.rn.f32 	%f34, %f33, %f32, %f29;
	ld.const.f32 	%f35, [coefs+148];
	fma.rn.f32 	%f36, %f35, %f32, %f31;
	shr.u64 	%rd20, %rd2, 7;
	cvt.u32.u64 	%r42, %rd20;
	shr.u32 	%r43, %r42, 31;
	add.s32 	%r44, %r42, %r43;
	and.b32  	%r45, %r44, -2;
	sub.s32 	%r46, %r42, %r45;
	cvt.rn.f32.s32 	%f37, %r46;
	ld.const.f32 	%f38, [coefs+28];
	fma.rn.f32 	%f39, %f38, %f37, %f34;
	ld.const.f32 	%f40, [coefs+152];
	fma.rn.f32 	%f41, %f40, %f37, %f36;
	shr.u64 	%rd21, %rd2, 8;
	cvt.u32.u64 	%r47, %rd21;
	shr.u32 	%r48, %r47, 31;
	add.s32 	%r49, %r47, %r48;
	and.b32  	%r50, %r49, -2;
	sub.s32 	%r51, %r47, %r50;
	cvt.rn.f32.s32 	%f42, %r51;
	ld.const.f32 	%f43, [coefs+32];
	fma.rn.f32 	%f44, %f43, %f42, %f39;
	ld.const.f32 	%f45, [coefs+156];
	fma.rn.f32 	%f46, %f45, %f42, %f41;
	shr.u64 	%rd22, %rd2, 9;
	cvt.u32.u64 	%r52, %rd22;
	shr.u32 	%r53, %r52, 31;
	add.s32 	%r54, %r52, %r53;
	and.b32  	%r55, %r54, -2;
	sub.s32 	%r56, %r52, %r55;
	cvt.rn.f32.s32 	%f47, %r56;
	ld.const.f32 	%f48, [coefs+36];
	fma.rn.f32 	%f49, %f48, %f47, %f44;
	ld.const.f32 	%f50, [coefs+160];
	fma.rn.f32 	%f51, %f50, %f47, %f46;
	shr.u64 	%rd23, %rd2, 10;
	cvt.u32.u64 	%r57, %rd23;
	shr.u32 	%r58, %r57, 31;
	add.s32 	%r59, %r57, %r58;
	and.b32  	%r60, %r59, -2;
	sub.s32 	%r61, %r57, %r60;
	cvt.rn.f32.s32 	%f52, %r61;
	ld.const.f32 	%f53, [coefs+40];
	fma.rn.f32 	%f54, %f53, %f52, %f49;
	ld.const.f32 	%f55, [coefs+164];
	fma.rn.f32 	%f56, %f55, %f52, %f51;
	shr.u64 	%rd24, %rd2, 11;
	cvt.u32.u64 	%r62, %rd24;
	shr.u32 	%r63, %r62, 31;
	add.s32 	%r64, %r62, %r63;
	and.b32  	%r65, %r64, -2;
	sub.s32 	%r66, %r62, %r65;
	cvt.rn.f32.s32 	%f57, %r66;
	ld.const.f32 	%f58, [coefs+44];
	fma.rn.f32 	%f59, %f58, %f57, %f54;
	ld.const.f32 	%f60, [coefs+168];
	fma.rn.f32 	%f61, %f60, %f57, %f56;
	shr.u64 	%rd25, %rd2, 12;
	cvt.u32.u64 	%r67, %rd25;
	shr.u32 	%r68, %r67, 31;
	add.s32 	%r69, %r67, %r68;
	and.b32  	%r70, %r69, -2;
	sub.s32 	%r71, %r67, %r70;
	cvt.rn.f32.s32 	%f62, %r71;
	ld.const.f32 	%f63, [coefs+48];
	fma.rn.f32 	%f64, %f63, %f62, %f59;
	ld.const.f32 	%f65, [coefs+172];
	fma.rn.f32 	%f66, %f65, %f62, %f61;
	shr.u64 	%rd26, %rd2, 13;
	cvt.u32.u64 	%r72, %rd26;
	shr.u32 	%r73, %r72, 31;
	add.s32 	%r74, %r72, %r73;
	and.b32  	%r75, %r74, -2;
	sub.s32 	%r76, %r72, %r75;
	cvt.rn.f32.s32 	%f67, %r76;
	ld.const.f32 	%f68, [coefs+52];
	fma.rn.f32 	%f69, %f68, %f67, %f64;
	ld.const.f32 	%f70, [coefs+176];
	fma.rn.f32 	%f71, %f70, %f67, %f66;
	shr.u64 	%rd27, %rd2, 14;
	cvt.u32.u64 	%r77, %rd27;
	shr.u32 	%r78, %r77, 31;
	add.s32 	%r79, %r77, %r78;
	and.b32  	%r80, %r79, -2;
	sub.s32 	%r81, %r77, %r80;
	cvt.rn.f32.s32 	%f72, %r81;
	ld.const.f32 	%f73, [coefs+56];
	fma.rn.f32 	%f74, %f73, %f72, %f69;
	ld.const.f32 	%f75, [coefs+180];
	fma.rn.f32 	%f76, %f75, %f72, %f71;
	shr.u64 	%rd28, %rd2, 15;
	cvt.u32.u64 	%r82, %rd28;
	shr.u32 	%r83, %r82, 31;
	add.s32 	%r84, %r82, %r83;
	and.b32  	%r85, %r84, -2;
	sub.s32 	%r86, %r82, %r85;
	cvt.rn.f32.s32 	%f77, %r86;
	ld.const.f32 	%f78, [coefs+60];
	fma.rn.f32 	%f79, %f78, %f77, %f74;
	ld.const.f32 	%f80, [coefs+184];
	fma.rn.f32 	%f81, %f80, %f77, %f76;
	shr.u64 	%rd29, %rd2, 16;
	cvt.u32.u64 	%r87, %rd29;
	shr.u32 	%r88, %r87, 31;
	add.s32 	%r89, %r87, %r88;
	and.b32  	%r90, %r89, -2;
	sub.s32 	%r91, %r87, %r90;
	cvt.rn.f32.s32 	%f82, %r91;
	ld.const.f32 	%f83, [coefs+64];
	fma.rn.f32 	%f84, %f83, %f82, %f79;
	ld.const.f32 	%f85, [coefs+188];
	fma.rn.f32 	%f86, %f85, %f82, %f81;
	shr.u64 	%rd30, %rd2, 17;
	cvt.u32.u64 	%r92, %rd30;
	shr.u32 	%r93, %r92, 31;
	add.s32 	%r94, %r92, %r93;
	and.b32  	%r95, %r94, -2;
	sub.s32 	%r96, %r92, %r95;
	cvt.rn.f32.s32 	%f87, %r96;
	ld.const.f32 	%f88, [coefs+68];
	fma.rn.f32 	%f89, %f88, %f87, %f84;
	ld.const.f32 	%f90, [coefs+192];
	fma.rn.f32 	%f91, %f90, %f87, %f86;
	shr.u64 	%rd31, %rd2, 18;
	cvt.u16.u64 	%rs1, %rd31;
	shr.u16 	%rs2, %rs1, 15;
	add.s16 	%rs3, %rs1, %rs2;
	and.b16  	%rs4, %rs3, -2;
	sub.s16 	%rs5, %rs1, %rs4;
	cvt.rn.f32.s16 	%f92, %rs5;
	ld.const.f32 	%f93, [coefs+72];
	fma.rn.f32 	%f94, %f93, %f92, %f89;
	ld.const.f32 	%f95, [coefs+196];
	fma.rn.f32 	%f96, %f95, %f92, %f91;
	shr.u64 	%rd32, %rd2, 19;
	cvt.u16.u64 	%rs6, %rd32;
	shr.u16 	%rs7, %rs6, 15;
	add.s16 	%rs8, %rs6, %rs7;
	and.b16  	%rs9, %rs8, -2;
	sub.s16 	%rs10, %rs6, %rs9;
	cvt.rn.f32.s16 	%f97, %rs10;
	ld.const.f32 	%f98, [coefs+76];
	fma.rn.f32 	%f99, %f98, %f97, %f94;
	ld.const.f32 	%f100, [coefs+200];
	fma.rn.f32 	%f101, %f100, %f97, %f96;
	shr.u64 	%rd33, %rd2, 20;
	cvt.u16.u64 	%rs11, %rd33;
	shr.u16 	%rs12, %rs11, 15;
	add.s16 	%rs13, %rs11, %rs12;
	and.b16  	%rs14, %rs13, -2;
	sub.s16 	%rs15, %rs11, %rs14;
	cvt.rn.f32.s16 	%f102, %rs15;
	ld.const.f32 	%f103, [coefs+80];
	fma.rn.f32 	%f104, %f103, %f102, %f99;
	ld.const.f32 	%f105, [coefs+204];
	fma.rn.f32 	%f106, %f105, %f102, %f101;
	shr.u64 	%rd34, %rd2, 21;
	cvt.u16.u64 	%rs16, %rd34;
	shr.u16 	%rs17, %rs16, 15;
	add.s16 	%rs18, %rs16, %rs17;
	and.b16  	%rs19, %rs18, -2;
	sub.s16 	%rs20, %rs16, %rs19;
	cvt.rn.f32.s16 	%f107, %rs20;
	ld.const.f32 	%f108, [coefs+84];
	fma.rn.f32 	%f109, %f108, %f107, %f104;
	ld.const.f32 	%f110, [coefs+208];
	fma.rn.f32 	%f111, %f110, %f107, %f106;
	shr.u64 	%rd35, %rd2, 22;
	cvt.u16.u64 	%rs21, %rd35;
	shr.u16 	%rs22, %rs21, 15;
	add.s16 	%rs23, %rs21, %rs22;
	and.b16  	%rs24, %rs23, -2;
	sub.s16 	%rs25, %rs21, %rs24;
	cvt.rn.f32.s16 	%f112, %rs25;
	ld.const.f32 	%f113, [coefs+88];
	fma.rn.f32 	%f114, %f113, %f112, %f109;
	ld.const.f32 	%f115, [coefs+212];
	fma.rn.f32 	%f116, %f115, %f112, %f111;
	shr.u64 	%rd36, %rd2, 23;
	cvt.u16.u64 	%rs26, %rd36;
	shr.u16 	%rs27, %rs26, 15;
	add.s16 	%rs28, %rs26, %rs27;
	and.b16  	%rs29, %rs28, -2;
	sub.s16 	%rs30, %rs26, %rs29;
	cvt.rn.f32.s16 	%f117, %rs30;
	ld.const.f32 	%f118, [coefs+92];
	fma.rn.f32 	%f119, %f118, %f117, %f114;
	ld.const.f32 	%f120, [coefs+216];
	fma.rn.f32 	%f121, %f120, %f117, %f116;
	shr.u64 	%rd37, %rd2, 24;
	cvt.u16.u64 	%rs31, %rd37;
	shr.u16 	%rs32, %rs31, 15;
	add.s16 	%rs33, %rs31, %rs32;
	and.b16  	%rs34, %rs33, -2;
	sub.s16 	%rs35, %rs31, %rs34;
	cvt.rn.f32.s16 	%f122, %rs35;
	ld.const.f32 	%f123, [coefs+96];
	fma.rn.f32 	%f124, %f123, %f122, %f119;
	ld.const.f32 	%f125, [coefs+220];
	fma.rn.f32 	%f126, %f125, %f122, %f121;
	shr.u64 	%rd38, %rd2, 25;
	cvt.u16.u64 	%rs36, %rd38;
	shr.u16 	%rs37, %rs36, 15;
	add.s16 	%rs38, %rs36, %rs37;
	and.b16  	%rs39, %rs38, -2;
	sub.s16 	%rs40, %rs36, %rs39;
	cvt.rn.f32.s16 	%f127, %rs40;
	ld.const.f32 	%f128, [coefs+100];
	fma.rn.f32 	%f129, %f128, %f127, %f124;
	ld.const.f32 	%f130, [coefs+224];
	fma.rn.f32 	%f131, %f130, %f127, %f126;
	shr.u64 	%rd39, %rd2, 26;
	cvt.u16.u64 	%rs41, %rd39;
	and.b16  	%rs42, %rs41, 128;
	shr.u16 	%rs43, %rs42, 7;
	add.s16 	%rs44, %rs41, %rs43;
	and.b16  	%rs45, %rs44, 254;
	sub.s16 	%rs46, %rs41, %rs45;
	cvt.s16.s8 	%rs47, %rs46;
	cvt.rn.f32.s16 	%f132, %rs47;
	ld.const.f32 	%f133, [coefs+104];
	fma.rn.f32 	%f134, %f133, %f132, %f129;
	ld.const.f32 	%f135, [coefs+228];
	fma.rn.f32 	%f136, %f135, %f132, %f131;
	shr.u64 	%rd40, %rd2, 27;
	cvt.u16.u64 	%rs48, %rd40;
	and.b16  	%rs49, %rs48, 128;
	shr.u16 	%rs50, %rs49, 7;
	add.s16 	%rs51, %rs48, %rs50;
	and.b16  	%rs52, %rs51, 254;
	sub.s16 	%rs53, %rs48, %rs52;
	cvt.s16.s8 	%rs54, %rs53;
	cvt.rn.f32.s16 	%f137, %rs54;
	ld.const.f32 	%f138, [coefs+108];
	fma.rn.f32 	%f139, %f138, %f137, %f134;
	ld.const.f32 	%f140, [coefs+232];
	fma.rn.f32 	%f141, %f140, %f137, %f136;
	shr.u64 	%rd41, %rd2, 28;
	cvt.u16.u64 	%rs55, %rd41;
	and.b16  	%rs56, %rs55, 128;
	shr.u16 	%rs57, %rs56, 7;
	add.s16 	%rs58, %rs55, %rs57;
	and.b16  	%rs59, %rs58, 254;
	sub.s16 	%rs60, %rs55, %rs59;
	cvt.s16.s8 	%rs61, %rs60;
	cvt.rn.f32.s16 	%f142, %rs61;
	ld.const.f32 	%f143, [coefs+112];
	fma.rn.f32 	%f144, %f143, %f142, %f139;
	ld.const.f32 	%f145, [coefs+236];
	fma.rn.f32 	%f146, %f145, %f142, %f141;
	shr.u64 	%rd42, %rd2, 29;
	cvt.u16.u64 	%rs62, %rd42;
	and.b16  	%rs63, %rs62, 128;
	shr.u16 	%rs64, %rs63, 7;
	add.s16 	%rs65, %rs62, %rs64;
	and.b16  	%rs66, %rs65, 254;
	sub.s16 	%rs67, %rs62, %rs66;
	cvt.s16.s8 	%rs68, %rs67;
	cvt.rn.f32.s16 	%f147, %rs68;
	ld.const.f32 	%f148, [coefs+116];
	fma.rn.f32 	%f149, %f148, %f147, %f144;
	ld.const.f32 	%f150, [coefs+240];
	fma.rn.f32 	%f151, %f150, %f147, %f146;
	shr.u64 	%rd43, %rd2, 30;
	cvt.u16.u64 	%rs69, %rd43;
	and.b16  	%rs70, %rs69, 128;
	shr.u16 	%rs71, %rs70, 7;
	add.s16 	%rs72, %rs69, %rs71;
	and.b16  	%rs73, %rs72, 254;
	sub.s16 	%rs74, %rs69, %rs73;
	cvt.s16.s8 	%rs75, %rs74;
	cvt.rn.f32.s16 	%f152, %rs75;
	ld.const.f32 	%f153, [coefs+120];
	fma.rn.f32 	%f154, %f153, %f152, %f149;
	ld.const.f32 	%f155, [coefs+244];
	fma.rn.f32 	%f156, %f155, %f152, %f151;
	ld.const.f32 	%f157, [coefs+248];
	setp.gt.f32 	%p1, %f154, %f157;
	selp.f32 	%f158, 0f00000000, %f156, %p1;
	shl.b32 	%r97, %r14, 2;
	add.s32 	%r6, %r13, %r97;
	st.shared.f32 	[%r6], %f158;
	bar.sync 	0;
	setp.lt.u32 	%p2, %r106, 2;
	@%p2 bra 	$L__BB0_5;
$L__BB0_1:
	mov.u32 	%r7, %r106;
	cvt.u32.u64 	%r98, %rd1;
	shr.u32 	%r106, %r7, 1;
	setp.ge.u32 	%p3, %r98, %r106;
	@%p3 bra 	$L__BB0_4;
	ld.shared.f32 	%f159, [%r6];
	shl.b32 	%r99, %r106, 2;
	add.s32 	%r100, %r6, %r99;
	ld.shared.f32 	%f1, [%r100];
	setp.geu.f32 	%p4, %f159, %f1;
	@%p4 bra 	$L__BB0_4;
	st.shared.f32 	[%r6], %f1;
	shl.b32 	%r101, %r106, 3;
	add.s32 	%r102, %r2, %r101;
	ld.shared.u64 	%rd44, [%r102];
	st.shared.u64 	[%r2], %rd44;
$L__BB0_4:
	bar.sync 	0;
	setp.gt.u32 	%p5, %r7, 3;
	@%p5 bra 	$L__BB0_1;
$L__BB0_5:
	cvt.u32.u64 	%r103, %rd1;
	setp.ne.s32 	%p6, %r103, 0;
	@%p6 bra 	$L__BB0_7;
	ld.shared.f32 	%f160, [sh_array];
	add.s32 	%r104, %r5, %r3;
	cvta.to.global.u64 	%rd45, %rd3;
	mul.wide.u32 	%rd46, %r104, 4;
	add.s64 	%rd47, %rd45, %rd46;
	st.global.f32 	[%rd47], %f160;
$L__BB0_7:
	ld.shared.u64 	%rd48, [%r1];
	setp.ne.s64 	%p7, %rd48, %rd1;
	@%p7 bra 	$L__BB0_9;
	add.s32 	%r105, %r5, %r3;
	cvta.to.global.u64 	%rd49, %rd4;
	mul.wide.u32 	%rd50, %r105, 8;
	add.s64 	%rd51, %rd49, %rd50;
	st.global.u64 	[%rd51], %rd2;
$L__BB0_9:
	ret;

}
	// .globl	_Z13reduction_maxPfPli
.visible .entry _Z13reduction_maxPfPli(
	.param .u64 .ptr .align 1 _Z13reduction_maxPfPli_param_0,
	.param .u64 .ptr .align 1 _Z13reduction_maxPfPli_param_1,
	.param .u32 _Z13reduction_maxPfPli_param_2
)
{
	.reg .pred 	%p<6>;
	.reg .b32 	%r<20>;
	.reg .b32 	%f<8>;
	.reg .b64 	%rd<15>;

	ld.param.u64 	%rd3, [_Z13reduction_maxPfPli_param_0];
	ld.param.u64 	%rd4, [_Z13reduction_maxPfPli_param_1];
	ld.param.u32 	%r10, [_Z13reduction_maxPfPli_param_2];
	cvta.to.global.u64 	%rd1, %rd4;
	cvta.to.global.u64 	%rd2, %rd3;
	mov.u32 	%r1, %ctaid.x;
	mov.u32 	%r19, %ntid.x;
	mov.u32 	%r3, %tid.x;
	mad.lo.s32 	%r11, %r1, %r19, %r3;
	mul.wide.s32 	%rd5, %r11, 4;
	add.s64 	%rd6, %rd2, %rd5;
	ld.global.f32 	%f2, [%rd6];
	shl.b32 	%r12, %r3, 2;
	mov.u32 	%r13, sdata;
	add.s32 	%r4, %r13, %r12;
	st.shared.f32 	[%r4], %f2;
	mul.wide.s32 	%rd7, %r11, 8;
	add.s64 	%rd8, %rd1, %rd7;
	ld.global.u64 	%rd9, [%rd8];
	cvt.rn.f32.s64 	%f3, %rd9;
	shl.b32 	%r5, %r10, 2;
	add.s32 	%r6, %r4, %r5;
	st.shared.f32 	[%r6], %f3;
	bar.sync 	0;
	setp.lt.u32 	%p1, %r19, 2;
	@%p1 bra 	$L__BB1_5;
$L__BB1_1:
	mov.u32 	%r7, %r19;
	shr.u32 	%r19, %r7, 1;
	setp.ge.u32 	%p2, %r3, %r19;
	@%p2 bra 	$L__BB1_4;
	ld.shared.f32 	%f4, [%r4];
	shl.b32 	%r14, %r19, 2;
	add.s32 	%r9, %r4, %r14;
	ld.shared.f32 	%f1, [%r9];
	setp.geu.f32 	%p3, %f4, %f1;
	@%p3 bra 	$L__BB1_4;
	st.shared.f32 	[%r4], %f1;
	add.s32 	%r15, %r9, %r5;
	ld.shared.f32 	%f5, [%r15];
	st.shared.f32 	[%r6], %f5;
$L__BB1_4:
	bar.sync 	0;
	setp.gt.u32 	%p4, %r7, 3;
	@%p4 bra 	$L__BB1_1;
$L__BB1_5:
	setp.ne.s32 	%p5, %r3, 0;
	@%p5 bra 	$L__BB1_7;
	ld.shared.f32 	%f6, [sdata];
	mul.wide.u32 	%rd10, %r1, 4;
	add.s64 	%rd11, %rd2, %rd10;
	st.global.f32 	[%rd11], %f6;
	add.s32 	%r18, %r13, %r5;
	ld.shared.f32 	%f7, [%r18];
	cvt.rzi.s64.f32 	%rd12, %f7;
	mul.wide.u32 	%rd13, %r1, 8;
	add.s64 	%rd14, %rd1, %rd13;
	st.global.u64 	[%rd14], %rd12;
$L__BB1_7:
	ret;

}
	// .globl	_Z12which_stringiPi
.visible .entry _Z12which_stringiPi(
	.param .u32 _Z12which_stringiPi_param_0,
	.param .u64 .ptr .align 1 _Z12which_stringiPi_param_1
)
{
	.reg .b32 	%r<8>;
	.reg .b64 	%rd<5>;

	ld.param.u32 	%r1, [_Z12which_stringiPi_param_0];
	ld.param.u64 	%rd1, [_Z12which_stringiPi_param_1];
	cvta.to.global.u64 	%rd2, %rd1;
	mov.u32 	%r2, %tid.x;
	shr.s32 	%r3, %r1, %r2;
	shr.u32 	%r4, %r1, 31;
	add.s32 	%r5, %r3, %r4;
	and.b32  	%r6, %r5, -2;
	sub.s32 	%r7, %r3, %r6;
	mul.wide.u32 	%rd3, %r2, 4;
	add.s64 	%rd4, %rd2, %rd3;
	st.global.u32 	[%rd4], %r7;
	ret;

}


// ===== COMPILED SASS (sm_100) =====

	.target	sm_100

	.elftype	@"ET_EXEC"


//--------------------- .note.nv.tkinfo           --------------------------
	.section	.note.nv.tkinfo,"",@"SHT_NOTE"
	.sectionflags	@"SHF_NOTE_NV_TKINFO"
	.tkinfo
        /*0018*/ 	.word	0x00000002
        /*0030*/ 	.string	""
        /*0030*/ 	.string	"ptxas"
        /*0030*/ 	.string	"Cuda compilation tools, release 13.0, V13.0.88"
        /*0030*/ 	.string	"Build cuda_13.0.r13.0/compiler.36424714_0"
        /*0030*/ 	.string	"-arch sm_100 -m 64 "



//--------------------- .note.nv.cuinfo           --------------------------
	.section	.note.nv.cuinfo,"",@"SHT_NOTE"
	.sectionflags	@"SHF_NOTE_NV_CUINFO"
        /*0018*/ 	.short	0x0002
        /*001a*/ 	.short	0x0064
        /*001c*/ 	.short	0x0082
	.zero		2


//--------------------- .nv.info                  --------------------------
	.section	.nv.info,"",@"SHT_CUDA_INFO"
	.align	4


	//----- nvinfo : EIATTR_REGCOUNT
	.align		4
        /*0000*/ 	.byte	0x04, 0x2f
        /*0002*/ 	.short	(.L_2 - .L_1)
	.align		4
.L_1:
        /*0004*/ 	.word	index@(_Z13single_threadPfPlfiii)
        /*0008*/ 	.word	0x00000020


	//----- nvinfo : EIATTR_FRAME_SIZE
	.align		4
.L_2:
        /*000c*/ 	.byte	0x04, 0x11
        /*000e*/ 	.short	(.L_4 - .L_3)
	.align		4
.L_3:
        /*0010*/ 	.word	index@(_Z13single_threadPfPlfiii)
        /*0014*/ 	.word	0x00000000


	//----- nvinfo : EIATTR_REGCOUNT
	.align		4
.L_4:
        /*0018*/ 	.byte	0x04, 0x2f
        /*001a*/ 	.short	(.L_6 - .L_5)
	.align		4
.L_5:
        /*001c*/ 	.word	index@(_Z13reduction_maxPfPli)
        /*0020*/ 	.word	0x0000000e


	//----- nvinfo : EIATTR_FRAME_SIZE
	.align		4
.L_6:
        /*0024*/ 	.byte	0x04, 0x11
        /*0026*/ 	.short	(.L_8 - .L_7)
	.align		4
.L_7:
        /*0028*/ 	.word	index@(_Z13reduction_maxPfPli)
        /*002c*/ 	.word	0x00000000


	//----- nvinfo : EIATTR_REGCOUNT
	.align		4
.L_8:
        /*0030*/ 	.byte	0x04, 0x2f
        /*0032*/ 	.short	(.L_10 - .L_9)
	.align		4
.L_9:
        /*0034*/ 	.word	index@(_Z12which_stringiPi)
        /*0038*/ 	.word	0x0000000a


	//----- nvinfo : EIATTR_FRAME_SIZE
	.align		4
.L_10:
        /*003c*/ 	.byte	0x04, 0x11
        /*003e*/ 	.short	(.L_12 - .L_11)
	.align		4
.L_11:
        /*0040*/ 	.word	index@(_Z12which_stringiPi)
        /*0044*/ 	.word	0x00000000


	//----- nvinfo : EIATTR_MIN_STACK_SIZE
	.align		4
.L_12:
        /*0048*/ 	.byte	0x04, 0x12
        /*004a*/ 	.short	(.L_14 - .L_13)
	.align		4
.L_13:
        /*004c*/ 	.word	index@(_Z12which_stringiPi)
        /*0050*/ 	.word	0x00000000


	//----- nvinfo : EIATTR_MIN_STACK_SIZE
	.align		4
.L_14:
        /*0054*/ 	.byte	0x04, 0x12
        /*0056*/ 	.short	(.L_16 - .L_15)
	.align		4
.L_15:
        /*0058*/ 	.word	index@(_Z13reduction_maxPfPli)
        /*005c*/ 	.word	0x00000000


	//----- nvinfo : EIATTR_MIN_STACK_SIZE
	.align		4
.L_16:
        /*0060*/ 	.byte	0x04, 0x12
        /*0062*/ 	.short	(.L_18 - .L_17)
	.align		4
.L_17:
        /*0064*/ 	.word	index@(_Z13single_threadPfPlfiii)
        /*0068*/ 	.word	0x00000000
.L_18:


//--------------------- .nv.compat                --------------------------
	.section	.nv.compat,"",@"SHT_CUDA_COMPAT_INFO"
	.align	4
        /*0000*/ 	.byte	0x02, 0x09, 0x00, 0x00, 0x02, 0x02, 0x01, 0x00, 0x02, 0x05, 0x05, 0x00, 0x03, 0x07, 0x01, 0x01
        /*0010*/ 	.byte	0x02, 0x03, 0x00, 0x00, 0x02, 0x06, 0x01, 0x00, 0x04, 0x0b, 0x08, 0x00, 0x09, 0x00, 0x00, 0x00
        /*0020*/ 	.byte	0x00, 0x00, 0x00, 0x00


//--------------------- .nv.info._Z12which_stringiPi --------------------------
	.section	.nv.info._Z12which_stringiPi,"",@"SHT_CUDA_INFO"
	.sectionflags	@""
	.align	4


	//----- nvinfo : EIATTR_CUDA_API_VERSION
	.align		4
        /*0000*/ 	.byte	0x04, 0x37
        /*0002*/ 	.short	(.L_20 - .L_19)
.L_19:
        /*0004*/ 	.word	0x00000082


	//----- nvinfo : EIATTR_KPARAM_INFO
	.align		4
.L_20:
        /*0008*/ 	.byte	0x04, 0x17
        /*000a*/ 	.short	(.L_22 - .L_21)
.L_21:
        /*000c*/ 	.word	0x00000000
        /*0010*/ 	.short	0x0001
        /*0012*/ 	.short	0x0008
        /*0014*/ 	.byte	0x00, 0xf5, 0x21, 0x00


	//----- nvinfo : EIATTR_KPARAM_INFO
	.align		4
.L_22:
        /*0018*/ 	.byte	0x04, 0x17
        /*001a*/ 	.short	(.L_24 - .L_23)
.L_23:
        /*001c*/ 	.word	0x00000000
        /*0020*/ 	.short	0x0000
        /*0022*/ 	.short	0x0000
        /*0024*/ 	.byte	0x00, 0xf0, 0x11, 0x00


	//----- nvinfo : EIATTR_SPARSE_MMA_MASK
	.align		4
.L_24:
        /*0028*/ 	.byte	0x03, 0x50
        /*002a*/ 	.short	0x0000


	//----- nvinfo : EIATTR_MAXREG_COUNT
	.align		4
        /*002c*/ 	.byte	0x03, 0x1b
        /*002e*/ 	.short	0x00ff


	//----- nvinfo : EIATTR_MERCURY_ISA_VERSION
	.align		4
        /*0030*/ 	.byte	0x03, 0x5f
        /*0032*/ 	.short	0x0101


	//----- nvinfo : EIATTR_VRC_CTA_INIT_COUNT
	.align		4
        /*0034*/ 	.byte	0x02, 0x4a
	.zero		1
	.zero		1


	//----- nvinfo : EIATTR_EXIT_INSTR_OFFSETS
	.align		4
        /*0038*/ 	.byte	0x04, 0x1c
        /*003a*/ 	.short	(.L_26 - .L_25)


	//   ....[0]....
.L_25:
        /*003c*/ 	.word	0x000000b0


	//----- nvinfo : EIATTR_CBANK_PARAM_SIZE
	.align		4
.L_26:
        /*0040*/ 	.byte	0x03, 0x19
        /*0042*/ 	.short	0x0010


	//----- nvinfo : EIATTR_PARAM_CBANK
	.align		4
        /*0044*/ 	.byte	0x04, 0x0a
        /*0046*/ 	.short	(.L_28 - .L_27)
	.align		4
.L_27:
        /*0048*/ 	.word	index@(.nv.constant0._Z12which_stringiPi)
        /*004c*/ 	.short	0x0380
        /*004e*/ 	.short	0x0010


	//----- nvinfo : EIATTR_SW_WAR
	.align		4
.L_28:
        /*0050*/ 	.byte	0x04, 0x36
        /*0052*/ 	.short	(.L_30 - .L_29)
.L_29:
        /*0054*/ 	.word	0x00000008
.L_30:


//--------------------- .nv.info._Z13reduction_maxPfPli --------------------------
	.section	.nv.info._Z13reduction_maxPfPli,"",@"SHT_CUDA_INFO"
	.sectionflags	@""
	.align	4


	//----- nvinfo : EIATTR_CUDA_API_VERSION
	.align		4
        /*0000*/ 	.byte	0x04, 0x37
        /*0002*/ 	.short	(.L_32 - .L_31)
.L_31:
        /*0004*/ 	.word	0x00000082


	//----- nvinfo : EIATTR_KPARAM_INFO
	.align		4
.L_32:
        /*0008*/ 	.byte	0x04, 0x17
        /*000a*/ 	.short	(.L_34 - .L_33)
.L_33:
        /*000c*/ 	.word	0x00000000
        /*0010*/ 	.short	0x0002
        /*0012*/ 	.short	0x0010
        /*0014*/ 	.byte	0x00, 0xf0, 0x11, 0x00


	//----- nvinfo : EIATTR_KPARAM_INFO
	.align		4
.L_34:
        /*0018*/ 	.byte	0x04, 0x17
        /*001a*/ 	.short	(.L_36 - .L_35)
.L_35:
        /*001c*/ 	.word	0x00000000
        /*0020*/ 	.short	0x0001
        /*0022*/ 	.short	0x0008
        /*0024*/ 	.byte	0x00, 0xf5, 0x21, 0x00


	//----- nvinfo : EIATTR_KPARAM_INFO
	.align		4
.L_36:
        /*0028*/ 	.byte	0x04, 0x17
        /*002a*/ 	.short	(.L_38 - .L_37)
.L_37:
        /*002c*/ 	.word	0x00000000
        /*0030*/ 	.short	0x0000
        /*0032*/ 	.short	0x0000
        /*0034*/ 	.byte	0x00, 0xf5, 0x21, 0x00


	//----- nvinfo : EIATTR_SPARSE_MMA_MASK
	.align		4
.L_38:
        /*0038*/ 	.byte	0x03, 0x50
        /*003a*/ 	.short	0x0000


	//----- nvinfo : EIATTR_MAXREG_COUNT
	.align		4
        /*003c*/ 	.byte	0x03, 0x1b
        /*003e*/ 	.short	0x00ff


	//----- nvinfo : EIATTR_NUM_BARRIERS
	.align		4
        /*0040*/ 	.byte	0x02, 0x4c
        /*0042*/ 	.byte	0x01
	.zero		1


	//----- nvinfo : EIATTR_MERCURY_ISA_VERSION
	.align		4
        /*0044*/ 	.byte	0x03, 0x5f
        /*0046*/ 	.short	0x0101


	//----- nvinfo : EIATTR_VRC_CTA_INIT_COUNT
	.align		4
        /*0048*/ 	.byte	0x02, 0x4a
	.zero		1
	.zero		1


	//----- nvinfo : EIATTR_EXIT_INSTR_OFFSETS
	.align		4
        /*004c*/ 	.byte	0x04, 0x1c
        /*004e*/ 	.short	(.L_40 - .L_39)


	//   ....[0]....
.L_39:
        /*0050*/ 	.word	0x000002c0


	//   ....[1]....
        /*0054*/ 	.word	0x000003b0


	//----- nvinfo : EIATTR_CRS_STACK_SIZE
	.align		4
.L_40:
        /*0058*/ 	.byte	0x04, 0x1e
        /*005a*/ 	.short	(.L_42 - .L_41)
.L_41:
        /*005c*/ 	.word	0x00000000


	//----- nvinfo : EIATTR_CBANK_PARAM_SIZE
	.align		4
.L_42:
        /*0060*/ 	.byte	0x03, 0x19
        /*0062*/ 	.short	0x0014


	//----- nvinfo : EIATTR_PARAM_CBANK
	.align		4
        /*0064*/ 	.byte	0x04, 0x0a
        /*0066*/ 	.short	(.L_44 - .L_43)
	.align		4
.L_43:
        /*0068*/ 	.word	index@(.nv.constant0._Z13reduction_maxPfPli)
        /*006c*/ 	.short	0x0380
        /*006e*/ 	.short	0x0014


	//----- nvinfo : EIATTR_SW_WAR
	.align		4
.L_44:
        /*0070*/ 	.byte	0x04, 0x36
        /*0072*/ 	.short	(.L_46 - .L_45)
.L_45:
        /*0074*/ 	.word	0x00000008
.L_46:


//--------------------- .nv.info._Z13single_threadPfPlfiii --------------------------
	.section	.nv.info._Z13single_threadPfPlfiii,"",@"SHT_CUDA_INFO"
	.sectionflags	@""
	.align	4


	//----- nvinfo : EIATTR_CUDA_API_VERSION
	.align		4
        /*0000*/ 	.byte	0x04, 0x37
        /*0002*/ 	.short	(.L_48 - .L_47)
.L_47:
        /*0004*/ 	.word	0x00000082


	//----- nvinfo : EIATTR_KPARAM_INFO
	.align		4
.L_48:
        /*0008*/ 	.byte	0x04, 0x17
        /*000a*/ 	.short	(.L_50 - .L_49)
.L_49:
        /*000c*/ 	.word	0x00000000
        /*0010*/ 	.short	0x0005
        /*0012*/ 	.short	0x001c
        /*0014*/ 	.byte	0x00, 0xf0, 0x11, 0x00


	//----- nvinfo : EIATTR_KPARAM_INFO
	.align		4
.L_50:
        /*0018*/ 	.byte	0x04, 0x17
        /*001a*/ 	.short	(.L_52 - .L_51)
.L_51:
        /*001c*/ 	.word	0x00000000
        /*0020*/ 	.short	0x0004
        /*0022*/ 	.short	0x0018
        /*0024*/ 	.byte	0x00, 0xf0, 0x11, 0x00


	//----- nvinfo : EIATTR_KPARAM_INFO
	.align		4
.L_52:
        /*0028*/ 	.byte	0x04, 0x17
        /*002a*/ 	.short	(.L_54 - .L_53)
.L_53:
        /*002c*/ 	.word	0x00000000
        /*0030*/ 	.short	0x0003
        /*0032*/ 	.short	0x0014
        /*0034*/ 	.byte	0x00, 0xf0, 0x11, 0x00


	//----- nvinfo : EIATTR_KPARAM_INFO
	.align		4
.L_54:
        /*0038*/ 	.byte	0x04, 0x17
        /*003a*/ 	.short	(.L_56 - .L_55)
.L_55:
        /*003c*/ 	.word	0x00000000
        /*0040*/ 	.short	0x0002
        /*0042*/ 	.short	0x0010
        /*0044*/ 	.byte	0x00, 0xf0, 0x11, 0x00


	//----- nvinfo : EIATTR_KPARAM_INFO
	.align		4
.L_56:
        /*0048*/ 	.byte	0x04, 0x17
        /*004a*/ 	.short	(.L_58 - .L_57)
.L_57:
        /*004c*/ 	.word	0x00000000
        /*0050*/ 	.short	0x0001
        /*0052*/ 	.short	0x0008
        /*0054*/ 	.byte	0x00, 0xf5, 0x21, 0x00


	//----- nvinfo : EIATTR_KPARAM_INFO
	.align		4
.L_58:
        /*0058*/ 	.byte	0x04, 0x17
        /*005a*/ 	.short	(.L_60 - .L_59)
.L_59:
        /*005c*/ 	.word	0x00000000
        /*0060*/ 	.short	0x0000
        /*0062*/ 	.short	0x0000
        /*0064*/ 	.byte	0x00, 0xf5, 0x21, 0x00


	//----- nvinfo : EIATTR_SPARSE_MMA_MASK
	.align		4
.L_60:
        /*0068*/ 	.byte	0x03, 0x50
        /*006a*/ 	.short	0x0000


	//----- nvinfo : EIATTR_MAXREG_COUNT
	.align		4
        /*006c*/ 	.byte	0x03, 0x1b
        /*006e*/ 	.short	0x00ff


	//----- nvinfo : EIATTR_NUM_BARRIERS
	.align		4
        /*0070*/ 	.byte	0x02, 0x4c
        /*0072*/ 	.byte	0x01
	.zero		1


	//----- nvinfo : EIATTR_MERCURY_ISA_VERSION
	.align		4
        /*0074*/ 	.byte	0x03, 0x5f
        /*0076*/ 	.short	0x0101


	//----- nvinfo : EIATTR_VRC_CTA_INIT_COUNT
	.align		4
        /*0078*/ 	.byte	0x02, 0x4a
	.zero		1
	.zero		1


	//----- nvinfo : EIATTR_EXIT_INSTR_OFFSETS
	.align		4
        /*007c*/ 	.byte	0x04, 0x1c
        /*007e*/ 	.short	(.L_62 - .L_61)


	//   ....[0]....
.L_61:
        /*0080*/ 	.word	0x000014d0


	//   ....[1]....
        /*0084*/ 	.word	0x00001520


	//----- nvinfo : EIATTR_CRS_STACK_SIZE
	.align		4
.L_62:
        /*0088*/ 	.byte	0x04, 0x1e
        /*008a*/ 	.short	(.L_64 - .L_63)
.L_63:
        /*008c*/ 	.word	0x00000000


	//----- nvinfo : EIATTR_CBANK_PARAM_SIZE
	.align		4
.L_64:
        /*0090*/ 	.byte	0x03, 0x19
        /*0092*/ 	.short	0x0020


	//----- nvinfo : EIATTR_PARAM_CBANK
	.align		4
        /*0094*/ 	.byte	0x04, 0x0a
        /*0096*/ 	.short	(.L_66 - .L_65)
	.align		4
.L_65:
        /*0098*/ 	.word	index@(.nv.constant0._Z13single_threadPfPlfiii)
        /*009c*/ 	.short	0x0380
        /*009e*/ 	.short	0x0020


	//----- nvinfo : EIATTR_SW_WAR
	.align		4
.L_66:
        /*00a0*/ 	.byte	0x04, 0x36
        /*00a2*/ 	.short	(.L_68 - .L_67)
.L_67:
        /*00a4*/ 	.word	0x00000008
.L_68:


//--------------------- .nv.callgraph             --------------------------
	.section	.nv.callgraph,"",@"SHT_CUDA_CALLGRAPH"
	.align	4
	.sectionentsize	8
	.align		4
        /*0000*/ 	.word	0x00000000
	.align		4
        /*0004*/ 	.word	0xffffffff
	.align		4
        /*0008*/ 	.word	0x00000000
	.align		4
        /*000c*/ 	.word	0xfffffffe
	.align		4
        /*0010*/ 	.word	0x00000000
	.align		4
        /*0014*/ 	.word	0xfffffffd
	.align		4
        /*0018*/ 	.word	0x00000000
	.align		4
        /*001c*/ 	.word	0xfffffffc


//--------------------- .nv.constant3             --------------------------
	.section	.nv.constant3,"a",@progbits
	.align	4
.nv.constant3:
	.type		coefs,@object
	.size		coefs,(.L_0 - coefs)
coefs:
	.zero		252
.L_0:


//--------------------- .text._Z12which_stringiPi --------------------------
	.section	.text._Z12which_stringiPi,"ax",@progbits
	.align	128
        .global         _Z12which_stringiPi
        .type           _Z12which_stringiPi,@function
        .size           _Z12which_stringiPi,(.L_x_11 - _Z12which_stringiPi)
        .other          _Z12which_stringiPi,@"STO_CUDA_ENTRY STV_DEFAULT"
_Z12which_stringiPi:
.text._Z12which_stringiPi:
[----:B------:R-:W-:Y:S01]  /*0000*/  LDC R1, c[0x0][0x37c] ;  /* 0x0000df00ff017b82 */ /* 0x000fe20000000800 */
[----:B------:R-:W0:Y:S07]  /*0010*/  S2R R7, SR_TID.X ;  /* 0x0000000000077919 */ /* 0x000e2e0000002100 */
[----:B------:R-:W0:Y:S01]  /*0020*/  LDC R4, c[0x0][0x380] ;  /* 0x0000e000ff047b82 */ /* 0x000e220000000800 */
[----:B------:R-:W1:Y:S07]  /*0030*/  LDCU.64 UR4, c[0x0][0x358] ;  /* 0x00006b00ff0477ac */ /* 0x000e6e0008000a00 */
[----:B------:R-:W2:Y:S01]  /*0040*/  LDC.64 R2, c[0x0][0x388] ;  /* 0x0000e200ff027b82 */ /* 0x000ea20000000a00 */
[----:B0-----:R-:W-:Y:S01]  /*0050*/  SHF.R.S32.HI R0, RZ, R7, R4 ;  /* 0x00000007ff007219 */ /* 0x001fe20000011404 */
[----:B--2---:R-:W-:-:S03]  /*0060*/  IMAD.WIDE.U32 R2, R7, 0x4, R2 ;  /* 0x0000000407027825 */ /* 0x004fc600078e0002 */
[----:B------:R-:W-:-:S04]  /*0070*/  LEA.HI R4, R4, R0, RZ, 0x1 ;  /* 0x0000000004047211 */ /* 0x000fc800078f08ff */
[----:B------:R-:W-:-:S05]  /*0080*/  LOP3.LUT R5, R4, 0xfffffffe, RZ, 0xc0, !PT ;  /* 0xfffffffe04057812 */ /* 0x000fca00078ec0ff */
[----:B------:R-:W-:-:S05]  /*0090*/  IMAD.IADD R5, R0, 0x1, -R5 ;  /* 0x0000000100057824 */ /* 0x000fca00078e0a05 */
[----:B-1----:R-:W-:Y:S01]  /*00a0*/  STG.E desc[UR4][R2.64], R5 ;  /* 0x0000000502007986 */ /* 0x002fe2000c101904 */
[----:B------:R-:W-:Y:S05]  /*00b0*/  EXIT ;  /* 0x000000000000794d */ /* 0x000fea0003800000 */
.L_x_0:
[----:B------:R-:W-:-:S00]  /*00c0*/  BRA `(.L_x_0) ;  /* 0xfffffffc00fc7947 */ /* 0x000fc0000383ffff */
[----:B------:R-:W-:-:S00]  /*00d0*/  NOP ;  /* 0x0000000000007918 */ /* 0x000fc00000000000 */
        /* <DEDUP_REMOVED lines=10> */
.L_x_11:


//--------------------- .text._Z13reduction_maxPfPli --------------------------
	.section	.text._Z13reduction_maxPfPli,"ax",@progbits
	.align	128
        .global         _Z13reduction_maxPfPli
        .type           _Z13reduction_maxPfPli,@function
        .size           _Z13reduction_maxPfPli,(.L_x_12 - _Z13reduction_maxPfPli)
        .other          _Z13reduction_maxPfPli,@"STO_CUDA_ENTRY STV_DEFAULT"
_Z13reduction_maxPfPli:
.text._Z13reduction_maxPfPli:
[----:B------:R-:W-:Y:S01]  /*0000*/  LDC R1, c[0x0][0x37c] ;  /* 0x0000df00ff017b82 */ /* 0x000fe20000000800 */
[----:B------:R-:W0:Y:S07]  /*0010*/  S2R R0, SR_CTAID.X ;  /* 0x0000000000007919 */ /* 0x000e2e0000002500 */
[----:B------:R-:W1:Y:S01]  /*0020*/  LDC.64 R4, c[0x0][0x388] ;  /* 0x0000e200ff047b82 */ /* 0x000e620000000a00 */
[----:B------:R-:W0:Y:S01]  /*0030*/  LDCU UR6, c[0x0][0x360] ;  /* 0x00006c00ff0677ac */ /* 0x000e220008000800 */
[----:B------:R-:W0:Y:S01]  /*0040*/  S2R R11, SR_TID.X ;  /* 0x00000000000b7919 */ /* 0x000e220000002100 */
[----:B------:R-:W2:Y:S05]  /*0050*/  LDCU.64 UR8, c[0x0][0x358] ;  /* 0x00006b00ff0877ac */ /* 0x000eaa0008000a00 */
[----:B------:R-:W3:Y:S08]  /*0060*/  LDC.64 R2, c[0x0][0x380] ;  /* 0x0000e000ff027b82 */ /* 0x000ef00000000a00 */
[----:B------:R-:W4:Y:S08]  /*0070*/  S2UR UR5, SR_CgaCtaId ;  /* 0x00000000000579c3 */ /* 0x000f300000008800 */
[----:B------:R-:W5:Y:S01]  /*0080*/  LDC R8, c[0x0][0x390] ;  /* 0x0000e400ff087b82 */ /* 0x000f620000000800 */
[----:B0-----:R-:W-:-:S04]  /*0090*/  IMAD R7, R0, UR6, R11 ;  /* 0x0000000600077c24 */ /* 0x001fc8000f8e020b */
[----:B-1----:R-:W-:-:S06]  /*00a0*/  IMAD.WIDE R4, R7, 0x8, R4 ;  /* 0x0000000807047825 */ /* 0x002fcc00078e0204 */
[----:B--2---:R-:W2:Y:S01]  /*00b0*/  LDG.E.64 R4, desc[UR8][R4.64] ;  /* 0x0000000804047981 */ /* 0x004ea2000c1e1b00 */
[----:B---3--:R-:W-:-:S06]  /*00c0*/  IMAD.WIDE R2, R7, 0x4, R2 ;  /* 0x0000000407027825 */ /* 0x008fcc00078e0202 */
[----:B------:R-:W3:Y:S01]  /*00d0*/  LDG.E R2, desc[UR8][R2.64] ;  /* 0x0000000802027981 */ /* 0x000ee2000c1e1900 */
[----:B------:R-:W-:Y:S01]  /*00e0*/  UMOV UR4, 0x400 ;  /* 0x0000040000047882 */ /* 0x000fe20000000000 */
[----:B------:R-:W-:Y:S02]  /*00f0*/  UISETP.GE.U32.AND UP0, UPT, UR6, 0x2, UPT ;  /* 0x000000020600788c */ /* 0x000fe4000bf06070 */
[----:B----4-:R-:W-:-:S06]  /*0100*/  ULEA UR4, UR5, UR4, 0x18 ;  /* 0x0000000405047291 */ /* 0x010fcc000f8ec0ff */
[----:B------:R-:W-:-:S05]  /*0110*/  LEA R7, R11, UR4, 0x2 ;  /* 0x000000040b077c11 */ /* 0x000fca000f8e10ff */
[----:B-----5:R-:W-:Y:S01]  /*0120*/  IMAD R9, R8, 0x4, R7 ;  /* 0x0000000408097824 */ /* 0x020fe200078e0207 */
[----:B--2---:R-:W0:Y:S01]  /*0130*/  I2F.S64 R6, R4 ;  /* 0x0000000400067312 */ /* 0x004e220000301400 */
[----:B---3--:R1:W-:Y:S04]  /*0140*/  STS [R7], R2 ;  /* 0x0000000207007388 */ /* 0x0083e80000000800 */
[----:B0-----:R1:W-:Y:S01]  /*0150*/  STS [R9], R6 ;  /* 0x0000000609007388 */ /* 0x0013e20000000800 */
[----:B------:R-:W-:Y:S06]  /*0160*/  BAR.SYNC.DEFER_BLOCKING 0x0 ;  /* 0x0000000000007b1d */ /* 0x000fec0000010000 */
[----:B------:R-:W-:Y:S05]  /*0170*/  BRA.U !UP0, `(.L_x_1) ;  /* 0x00000001084c7547 */ /* 0x000fea000b800000 */
[----:B-1----:R-:W-:-:S07]  /*0180*/  MOV R2, UR6 ;  /* 0x0000000600027c02 */ /* 0x002fce0008000f00 */
.L_x_4:
[--C-:B------:R-:W-:Y:S01]  /*0190*/  IMAD.MOV.U32 R5, RZ, RZ, R2.reuse ;  /* 0x000000ffff057224 */ /* 0x100fe200078e0002 */
[----:B------:R-:W-:Y:S01]  /*01a0*/  SHF.R.U32.HI R2, RZ, 0x1, R2 ;  /* 0x00000001ff027819 */ /* 0x000fe20000011602 */
[----:B------:R-:W-:Y:S03]  /*01b0*/  BSSY.RECONVERGENT B0, `(.L_x_2) ;  /* 0x000000c000007945 */ /* 0x000fe60003800200 */
[----:B------:R-:W-:-:S13]  /*01c0*/  ISETP.GE.U32.AND P0, PT, R11, R2, PT ;  /* 0x000000020b00720c */ /* 0x000fda0003f06070 */
[----:B0-----:R-:W-:Y:S05]  /*01d0*/  @P0 BRA `(.L_x_3) ;  /* 0x0000000000240947 */ /* 0x001fea0003800000 */
[----:B------:R-:W-:Y:S01]  /*01e0*/  LEA R6, R2, R7, 0x2 ;  /* 0x0000000702067211 */ /* 0x000fe200078e10ff */
[----:B------:R-:W-:Y:S04]  /*01f0*/  LDS R3, [R7] ;  /* 0x0000000007037984 */ /* 0x000fe80000000800 */
[----:B------:R-:W0:Y:S02]  /*0200*/  LDS R8, [R6] ;  /* 0x0000000006087984 */ /* 0x000e240000000800 */
[----:B0-----:R-:W-:-:S13]  /*0210*/  FSETP.GEU.AND P0, PT, R3, R8, PT ;  /* 0x000000080300720b */ /* 0x001fda0003f0e000 */
[----:B------:R-:W0:Y:S01]  /*0220*/  @!P0 LDC R3, c[0x0][0x390] ;  /* 0x0000e400ff038b82 */ /* 0x000e220000000800 */
[----:B------:R-:W-:Y:S01]  /*0230*/  @!P0 STS [R7], R8 ;  /* 0x0000000807008388 */ /* 0x000fe20000000800 */
[----:B0-----:R-:W-:-:S05]  /*0240*/  @!P0 IMAD R3, R3, 0x4, R6 ;  /* 0x0000000403038824 */ /* 0x001fca00078e0206 */
[----:B------:R-:W0:Y:S04]  /*0250*/  @!P0 LDS R4, [R3] ;  /* 0x0000000003048984 */ /* 0x000e280000000800 */
[----:B0-----:R0:W-:Y:S02]  /*0260*/  @!P0 STS [R9], R4 ;  /* 0x0000000409008388 */ /* 0x0011e40000000800 */
.L_x_3:
[----:B------:R-:W-:Y:S05]  /*0270*/  BSYNC.RECONVERGENT B0 ;  /* 0x0000000000007941 */ /* 0x000fea0003800200 */
.L_x_2:
[----:B------:R-:W-:Y:S01]  /*0280*/  BAR.SYNC.DEFER_BLOCKING 0x0 ;  /* 0x0000000000007b1d */ /* 0x000fe20000010000 */
[----:B------:R-:W-:-:S13]  /*0290*/  ISETP.GT.U32.AND P0, PT, R5, 0x3, PT ;  /* 0x000000030500780c */ /* 0x000fda0003f04070 */
[----:B------:R-:W-:Y:S05]  /*02a0*/  @P0 BRA `(.L_x_4) ;  /* 0xfffffffc00b80947 */ /* 0x000fea000383ffff */
.L_x_1:
[----:B------:R-:W-:-:S13]  /*02b0*/  ISETP.NE.AND P0, PT, R11, RZ, PT ;  /* 0x000000ff0b00720c */ /* 0x000fda0003f05270 */
[----:B------:R-:W-:Y:S05]  /*02c0*/  @P0 EXIT ;  /* 0x000000000000094d */ /* 0x000fea0003800000 */
[----:B------:R-:W2:Y:S01]  /*02d0*/  S2UR UR5, SR_CgaCtaId ;  /* 0x00000000000579c3 */ /* 0x000ea20000008800 */
[----:B------:R-:W3:Y:S01]  /*02e0*/  LDCU UR6, c[0x0][0x390] ;  /* 0x00007200ff0677ac */ /* 0x000ee20008000800 */
[----:B------:R-:W-:-:S06]  /*02f0*/  UMOV UR4, 0x400 ;  /* 0x0000040000047882 */ /* 0x000fcc0000000000 */
[----:B-1----:R-:W1:Y:S08]  /*0300*/  LDC.64 R2, c[0x0][0x380] ;  /* 0x0000e000ff027b82 */ /* 0x002e700000000a00 */
[----:B------:R-:W4:Y:S01]  /*0310*/  LDC.64 R6, c[0x0][0x388] ;  /* 0x0000e200ff067b82 */ /* 0x000f220000000a00 */
[----:B--2---:R-:W-:-:S04]  /*0320*/  ULEA UR5, UR5, UR4, 0x18 ;  /* 0x0000000405057291 */ /* 0x004fc8000f8ec0ff */
[----:B---3--:R-:W-:Y:S01]  /*0330*/  ULEA UR4, UR6, UR5, 0x2 ;  /* 0x0000000506047291 */ /* 0x008fe2000f8e10ff */
[----:B-1----:R-:W-:-:S04]  /*0340*/  IMAD.WIDE.U32 R2, R0, 0x4, R2 ;  /* 0x0000000400027825 */ /* 0x002fc800078e0002 */
[----:B0-----:R-:W0:Y:S04]  /*0350*/  LDS R9, [UR5] ;  /* 0x00000005ff097984 */ /* 0x001e280008000800 */
[----:B------:R-:W1:Y:S01]  /*0360*/  LDS R4, [UR4] ;  /* 0x00000004ff047984 */ /* 0x000e620008000800 */
[----:B----4-:R-:W-:-:S03]  /*0370*/  IMAD.WIDE.U32 R6, R0, 0x8, R6 ;  /* 0x0000000800067825 */ /* 0x010fc600078e0006 */
[----:B0-----:R-:W-:Y:S01]  /*0380*/  STG.E desc[UR8][R2.64], R9 ;  /* 0x0000000902007986 */ /* 0x001fe2000c101908 */
[----:B-1----:R-:W0:Y:S03]  /*0390*/  F2I.S64.TRUNC R4, R4 ;  /* 0x0000000400047311 */ /* 0x002e26000020d900 */
[----:B0-----:R-:W-:Y:S01]  /*03a0*/  STG.E.64 desc[UR8][R6.64], R4 ;  /* 0x0000000406007986 */ /* 0x001fe2000c101b08 */
[----:B------:R-:W-:Y:S05]  /*03b0*/  EXIT ;  /* 0x000000000000794d */ /* 0x000fea0003800000 */
.L_x_5:
        /* <DEDUP_REMOVED lines=12> */
.L_x_12:


//--------------------- .text._Z13single_threadPfPlfiii --------------------------
	.section	.text._Z13single_threadPfPlfiii,"ax",@progbits
	.align	128
        .global         _Z13single_threadPfPlfiii
        .type           _Z13single_threadPfPlfiii,@function
        .size           _Z13single_threadPfPlfiii,(.L_x_13 - _Z13single_threadPfPlfiii)
        .other          _Z13single_threadPfPlfiii,@"STO_CUDA_ENTRY STV_DEFAULT"
_Z13single_threadPfPlfiii:
.text._Z13single_threadPfPlfiii:
[----:B------:R-:W-:Y:S01]  /*0000*/  LDC R1, c[0x0][0x37c] ;  /* 0x0000df00ff017b82 */ /* 0x000fe20000000800 */
[----:B------:R-:W0:Y:S07]  /*0010*/  S2R R2, SR_TID.X ;  /* 0x0000000000027919 */ /* 0x000e2e0000002100 */
[----:B------:R-:W0:Y:S01]  /*0020*/  S2UR UR12, SR_CTAID.X ;  /* 0x00000000000c79c3 */ /* 0x000e220000002500 */
[----:B------:R-:W1:Y:S01]  /*0030*/  LDCU.64 UR6, c[0x0][0x398] ;  /* 0x00007300ff0677ac */ /* 0x000e620008000a00 */
[----:B------:R-:W2:Y:S06]  /*0040*/  LDCU.128 UR16, c[0x3][URZ] ;  /* 0x00c00000ff1077ac */ /* 0x000eac0008000c00 */
[----:B------:R-:W0:Y:S01]  /*0050*/  LDC R11, c[0x0][0x360] ;  /* 0x0000d800ff0b7b82 */ /* 0x000e220000000800 */
[----:B------:R-:W3:Y:S01]  /*0060*/  LDCU.128 UR8, c[0x3][0x70] ;  /* 0x00c00e00ff0877ac */ /* 0x000ee20008000c00 */
[----:B------:R-:W4:Y:S06]  /*0070*/  LDCU.128 UR20, c[0x3][0x80] ;  /* 0x00c01000ff1477ac */ /* 0x000f2c0008000c00 */
[----:B------:R-:W1:Y:S01]  /*0080*/  LDC R10, c[0x0][0x394] ;  /* 0x0000e500ff0a7b82 */ /* 0x000e620000000800 */
[----:B------:R-:W5:Y:S01]  /*0090*/  LDCU.128 UR24, c[0x3][0xa0] ;  /* 0x00c01400ff1877ac */ /* 0x000f620008000c00 */
[----:B------:R-:W5:Y:S06]  /*00a0*/  LDCU.128 UR28, c[0x3][0xb0] ;  /* 0x00c01600ff1c77ac */ /* 0x000f6c0008000c00 */
[----:B------:R-:W2:Y:S01]  /*00b0*/  S2UR UR5, SR_CgaCtaId ;  /* 0x00000000000579c3 */ /* 0x000ea20000008800 */
[----:B------:R-:W-:Y:S01]  /*00c0*/  UMOV UR4, 0x400 ;  /* 0x0000040000047882 */ /* 0x000fe20000000000 */
[----:B------:R-:W5:Y:S01]  /*00d0*/  LDCU.64 UR14, c[0x3][0xf0] ;  /* 0x00c01e00ff0e77ac */ /* 0x000f620008000a00 */
[----:B0-----:R-:W-:-:S02]  /*00e0*/  IMAD R5, R11, UR12, R2 ;  /* 0x0000000c0b057c24 */ /* 0x001fc4000f8e0202 */
[----:B-1----:R-:W-:Y:S01]  /*00f0*/  IMAD R10, R10, UR7, RZ ;  /* 0x000000070a0a7c24 */ /* 0x002fe2000f8e02ff */
[----:B------:R-:W0:Y:S04]  /*0100*/  LDCU UR7, c[0x3][0xf8] ;  /* 0x00c01f00ff0777ac */ /* 0x000e280008000800 */
[----:B------:R-:W-:Y:S01]  /*0110*/  IADD3 R4, P0, PT, R5, R10, RZ ;  /* 0x0000000a05047210 */ /* 0x000fe20007f1e0ff */
[----:B--2---:R-:W-:-:S03]  /*0120*/  ULEA UR4, UR5, UR4, 0x18 ;  /* 0x0000000405047291 */ /* 0x004fc6000f8ec0ff */
[----:B------:R-:W-:Y:S01]  /*0130*/  LEA.HI.X.SX32 R5, R10, RZ, 0x1, P0 ;  /* 0x000000ff0a057211 */ /* 0x000fe200000f0eff */
[----:B------:R-:W-:-:S03]  /*0140*/  ULEA UR5, UR6, UR4, 0x2 ;  /* 0x0000000406057291 */ /* 0x000fc6000f8e10ff */
[--C-:B------:R-:W-:Y:S02]  /*0150*/  SHF.R.U32.HI R7, RZ, 0x1f, R5.reuse ;  /* 0x0000001fff077819 */ /* 0x100fe40000011605 */
[C-C-:B------:R-:W-:Y:S02]  /*0160*/  SHF.R.S64 R3, R4.reuse, 0x1, R5.reuse ;  /* 0x0000000104037819 */ /* 0x140fe40000001005 */
[----:B------:R-:W-:Y:S02]  /*0170*/  SHF.R.U64 R25, R4, 0x2, R5 ;  /* 0x0000000204197819 */ /* 0x000fe40000001205 */
[----:B------:R-:W-:Y:S02]  /*0180*/  IADD3 R6, P1, PT, R3, R7, RZ ;  /* 0x0000000703067210 */ /* 0x000fe40007f3e0ff */
[----:B------:R-:W-:Y:S02]  /*0190*/  LEA.HI R0, R25, R25, RZ, 0x1 ;  /* 0x0000001919007211 */ /* 0x000fe400078f08ff */
[----:B------:R-:W-:-:S02]  /*01a0*/  LOP3.LUT R6, R6, 0xfffffffe, RZ, 0xc0, !PT ;  /* 0xfffffffe06067812 */ /* 0x000fc400078ec0ff */
[--C-:B------:R-:W-:Y:S02]  /*01b0*/  SHF.R.U64 R24, R4, 0x3, R5.reuse ;  /* 0x0000000304187819 */ /* 0x100fe40000001205 */
[----:B------:R-:W-:Y:S02]  /*01c0*/  IADD3 R6, P2, PT, -R6, R3, RZ ;  /* 0x0000000306067210 */ /* 0x000fe40007f5e1ff */
[----:B------:R-:W-:Y:S02]  /*01d0*/  LOP3.LUT R0, R0, 0xfffffffe, RZ, 0xc0, !PT ;  /* 0xfffffffe00007812 */ /* 0x000fe400078ec0ff */
[----:B------:R-:W-:Y:S02]  /*01e0*/  LEA.HI R3, R24, R24, RZ, 0x1 ;  /* 0x0000001818037211 */ /* 0x000fe400078f08ff */
[----:B------:R-:W-:Y:S01]  /*01f0*/  SHF.R.U64 R23, R4, 0x4, R5 ;  /* 0x0000000404177819 */ /* 0x000fe20000001205 */
[----:B------:R-:W-:Y:S01]  /*0200*/  IMAD.IADD R25, R25, 0x1, -R0 ;  /* 0x0000000119197824 */ /* 0x000fe200078e0a00 */
[----:B------:R-:W-:-:S02]  /*0210*/  LOP3.LUT R3, R3, 0xfffffffe, RZ, 0xc0, !PT ;  /* 0xfffffffe03037812 */ /* 0x000fc400078ec0ff */
[----:B------:R-:W-:Y:S02]  /*0220*/  LEA.HI R0, R23, R23, RZ, 0x1 ;  /* 0x0000001717007211 */ /* 0x000fe400078f08ff */
[----:B------:R-:W-:Y:S01]  /*0230*/  SHF.R.U64 R12, R4, 0x6, R5 ;  /* 0x00000006040c7819 */ /* 0x000fe20000001205 */
[----:B------:R-:W-:Y:S01]  /*0240*/  IMAD.IADD R24, R24, 0x1, -R3 ;  /* 0x0000000118187824 */ /* 0x000fe200078e0a03 */
[--C-:B------:R-:W-:Y:S02]  /*0250*/  SHF.R.U64 R9, R4, 0x5, R5.reuse ;  /* 0x0000000504097819 */ /* 0x100fe40000001205 */
[----:B------:R-:W-:Y:S02]  /*0260*/  LOP3.LUT R0, R0, 0xfffffffe, RZ, 0xc0, !PT ;  /* 0xfffffffe00007812 */ /* 0x000fe400078ec0ff */
[----:B------:R-:W-:Y:S02]  /*0270*/  LEA.HI R3, R12, R12, RZ, 0x1 ;  /* 0x0000000c0c037211 */ /* 0x000fe400078f08ff */
[----:B------:R-:W-:Y:S01]  /*0280*/  LEA.HI R8, R9, R9, RZ, 0x1 ;  /* 0x0000000909087211 */ /* 0x000fe200078f08ff */
[----:B------:R-:W-:Y:S01]  /*0290*/  IMAD.IADD R23, R23, 0x1, -R0 ;  /* 0x0000000117177824 */ /* 0x000fe200078e0a00 */
[----:B------:R-:W-:-:S02]  /*02a0*/  SHF.R.U64 R21, R4, 0x7, R5 ;  /* 0x0000000704157819 */ /* 0x000fc40000001205 */
[----:B------:R-:W-:Y:S02]  /*02b0*/  LOP3.LUT R3, R3, 0xfffffffe, RZ, 0xc0, !PT ;  /* 0xfffffffe03037812 */ /* 0x000fe400078ec0ff */
[----:B------:R-:W-:Y:S02]  /*02c0*/  LOP3.LUT R8, R8, 0xfffffffe, RZ, 0xc0, !PT ;  /* 0xfffffffe08087812 */ /* 0x000fe400078ec0ff */
[----:B------:R-:W-:Y:S01]  /*02d0*/  LEA.HI R0, R21, R21, RZ, 0x1 ;  /* 0x0000001515007211 */ /* 0x000fe200078f08ff */
[----:B------:R-:W-:Y:S01]  /*02e0*/  IMAD.IADD R15, R12, 0x1, -R3 ;  /* 0x000000010c0f7824 */ /* 0x000fe200078e0a03 */
[C-C-:B------:R-:W-:Y:S01]  /*02f0*/  SHF.R.U64 R13, R4.reuse, 0x8, R5.reuse ;  /* 0x00000008040d7819 */ /* 0x140fe20000001205 */
[----:B------:R-:W-:Y:S01]  /*0300*/  IMAD.IADD R16, R9, 0x1, -R8 ;  /* 0x0000000109107824 */ /* 0x000fe200078e0a08 */
[----:B------:R-:W-:Y:S02]  /*0310*/  SHF.R.U64 R12, R4, 0x9, R5 ;  /* 0x00000009040c7819 */ /* 0x000fe40000001205 */
[----:B------:R-:W-:-:S02]  /*0320*/  LOP3.LUT R0, R0, 0xfffffffe, RZ, 0xc0, !PT ;  /* 0xfffffffe00007812 */ /* 0x000fc400078ec0ff */
[----:B------:R-:W-:Y:S02]  /*0330*/  LEA.HI R8, R13, R13, RZ, 0x1 ;  /* 0x0000000d0d087211 */ /* 0x000fe400078f08ff */
[----:B------:R-:W-:Y:S01]  /*0340*/  SHF.R.U64 R3, R4, 0xa, R5 ;  /* 0x0000000a04037819 */ /* 0x000fe20000001205 */
[----:B------:R-:W-:Y:S01]  /*0350*/  IMAD.IADD R21, R21, 0x1, -R0 ;  /* 0x0000000115157824 */ /* 0x000fe200078e0a00 */
[----:B------:R-:W-:Y:S02]  /*0360*/  LEA.HI R9, R12, R12, RZ, 0x1 ;  /* 0x0000000c0c097211 */ /* 0x000fe400078f08ff */
[----:B------:R-:W-:Y:S02]  /*0370*/  LOP3.LUT R8, R8, 0xfffffffe, RZ, 0xc0, !PT ;  /* 0xfffffffe08087812 */ /* 0x000fe400078ec0ff */
[----:B------:R-:W-:Y:S02]  /*0380*/  LEA.HI R0, R3, R3, RZ, 0x1 ;  /* 0x0000000303007211 */ /* 0x000fe400078f08ff */
[----:B------:R-:W-:Y:S01]  /*0390*/  LOP3.LUT R9, R9, 0xfffffffe, RZ, 0xc0, !PT ;  /* 0xfffffffe09097812 */ /* 0x000fe200078ec0ff */
[----:B------:R-:W-:Y:S01]  /*03a0*/  IMAD.IADD R20, R13, 0x1, -R8 ;  /* 0x000000010d147824 */ /* 0x000fe200078e0a08 */
[----:B------:R-:W-:-:S02]  /*03b0*/  LOP3.LUT R0, R0, 0xfffffffe, RZ, 0xc0, !PT ;  /* 0xfffffffe00007812 */ /* 0x000fc400078ec0ff */
[----:B------:R-:W-:Y:S01]  /*03c0*/  SHF.R.U64 R14, R4, 0xd, R5 ;  /* 0x0000000d040e7819 */ /* 0x000fe20000001205 */
[----:B------:R-:W-:Y:S01]  /*03d0*/  IMAD.IADD R19, R12, 0x1, -R9 ;  /* 0x000000010c137824 */ /* 0x000fe200078e0a09 */
[C-C-:B------:R-:W-:Y:S01]  /*03e0*/  SHF.R.U64 R13, R4.reuse, 0xb, R5.reuse ;  /* 0x0000000b040d7819 */ /* 0x140fe20000001205 */
[----:B------:R-:W-:Y:S01]  /*03f0*/  IMAD.IADD R3, R3, 0x1, -R0 ;  /* 0x0000000103037824 */ /* 0x000fe200078e0a00 */
[----:B------:R-:W-:Y:S02]  /*0400*/  SHF.R.U64 R18, R4, 0xc, R5 ;  /* 0x0000000c04127819 */ /* 0x000fe40000001205 */
[----:B------:R-:W-:Y:S02]  /*0410*/  LEA.HI R12, R14, R14, RZ, 0x1 ;  /* 0x0000000e0e0c7211 */ /* 0x000fe400078f08ff */
[----:B------:R-:W-:Y:S02]  /*0420*/  LEA.HI R8, R13, R13, RZ, 0x1 ;  /* 0x0000000d0d087211 */ /* 0x000fe400078f08ff */
[----:B------:R-:W-:-:S02]  /*0430*/  LEA.HI R0, R18, R18, RZ, 0x1 ;  /* 0x0000001212007211 */ /* 0x000fc400078f08ff */
[----:B------:R-:W-:Y:S02]  /*0440*/  SHF.R.U64 R17, R4, 0xe, R5 ;  /* 0x0000000e04117819 */ /* 0x000fe40000001205 */
[----:B------:R-:W-:Y:S02]  /*0450*/  LOP3.LUT R27, R12, 0xfffffffe, RZ, 0xc0, !PT ;  /* 0xfffffffe0c1b7812 */ /* 0x000fe400078ec0ff */
[----:B------:R-:W-:Y:S02]  /*0460*/  LOP3.LUT R8, R8, 0xfffffffe, RZ, 0xc0, !PT ;  /* 0xfffffffe08087812 */ /* 0x000fe400078ec0ff */
[----:B------:R-:W-:Y:S01]  /*0470*/  LOP3.LUT R9, R0, 0xfffffffe, RZ, 0xc0, !PT ;  /* 0xfffffffe00097812 */ /* 0x000fe200078ec0ff */
[----:B------:R-:W-:Y:S01]  /*0480*/  IMAD.IADD R14, R14, 0x1, -R27 ;  /* 0x000000010e0e7824 */ /* 0x000fe200078e0a1b */
[----:B------:R-:W-:Y:S01]  /*0490*/  LEA.HI R0, R17, R17, RZ, 0x1 ;  /* 0x0000001111007211 */ /* 0x000fe200078f08ff */
[----:B------:R-:W-:Y:S01]  /*04a0*/  IMAD.IADD R13, R13, 0x1, -R8 ;  /* 0x000000010d0d7824 */ /* 0x000fe200078e0a08 */
[----:B------:R-:W-:Y:S01]  /*04b0*/  SHF.R.U64 R12, R4, 0xf, R5 ;  /* 0x0000000f040c7819 */ /* 0x000fe20000001205 */
[----:B------:R-:W-:Y:S01]  /*04c0*/  IMAD.IADD R18, R18, 0x1, -R9 ;  /* 0x0000000112127824 */ /* 0x000fe200078e0a09 */
[----:B------:R-:W-:-:S02]  /*04d0*/  IADD3 R27, P0, PT, R7, R4, RZ ;  /* 0x00000004071b7210 */ /* 0x000fc40007f1e0ff */
[----:B------:R-:W-:Y:S02]  /*04e0*/  LOP3.LUT R8, R0, 0xfffffffe, RZ, 0xc0, !PT ;  /* 0xfffffffe00087812 */ /* 0x000fe400078ec0ff */
[----:B------:R-:W-:Y:S02]  /*04f0*/  SHF.R.S32.HI R0, RZ, 0x1, R5 ;  /* 0x00000001ff007819 */ /* 0x000fe40000011405 */
[----:B------:R-:W-:Y:S01]  /*0500*/  LEA.HI R9, R12, R12, RZ, 0x1 ;  /* 0x0000000c0c097211 */ /* 0x000fe200078f08ff */
[----:B------:R-:W-:Y:S01]  /*0510*/  IMAD.IADD R17, R17, 0x1, -R8 ;  /* 0x0000000111117824 */ /* 0x000fe200078e0a08 */
[----:B------:R-:W-:Y:S01]  /*0520*/  LOP3.LUT R27, R27, 0xfffffffe, RZ, 0xc0, !PT ;  /* 0xfffffffe1b1b7812 */ /* 0x000fe200078ec0ff */
[----:B------:R-:W-:Y:S01]  /*0530*/  IMAD.X R7, RZ, RZ, R0, P1 ;  /* 0x000000ffff077224 */ /* 0x000fe200008e0600 */
[----:B------:R-:W-:Y:S02]  /*0540*/  LOP3.LUT R9, R9, 0xfffffffe, RZ, 0xc0, !PT ;  /* 0xfffffffe09097812 */ /* 0x000fe400078ec0ff */
[----:B------:R-:W-:Y:S01]  /*0550*/  IADD3 R8, P1, PT, -R27, R4, RZ ;  /* 0x000000041b087210 */ /* 0x000fe20007f3e1ff */
[----:B------:R-:W-:Y:S01]  /*0560*/  IMAD.X R7, R0, 0x1, ~R7, P2 ;  /* 0x0000000100077824 */ /* 0x000fe200010e0e07 */
[----:B------:R-:W-:Y:S01]  /*0570*/  SHF.R.U64 R27, R4, 0x12, R5 ;  /* 0x00000012041b7819 */ /* 0x000fe20000001205 */
[----:B------:R-:W-:Y:S01]  /*0580*/  IMAD.IADD R12, R12, 0x1, -R9 ;  /* 0x000000010c0c7824 */ /* 0x000fe200078e0a09 */
[--C-:B------:R-:W-:Y:S01]  /*0590*/  SHF.R.U64 R22, R4, 0x10, R5.reuse ;  /* 0x0000001004167819 */ /* 0x100fe20000001205 */
[----:B------:R-:W-:Y:S01]  /*05a0*/  IMAD.X R9, RZ, RZ, R5, P0 ;  /* 0x000000ffff097224 */ /* 0x000fe200000e0605 */
[----:B------:R-:W-:Y:S01]  /*05b0*/  LOP3.LUT R28, R27, 0xffff, RZ, 0xc0, !PT ;  /* 0x0000ffff1b1c7812 */ /* 0x000fe200078ec0ff */
[----:B------:R1:W-:Y:S01]  /*05c0*/  I2F.S64 R26, R6 ;  /* 0x00000006001a7312 */ /* 0x0003e20000301400 */
[----:B------:R-:W-:Y:S01]  /*05d0*/  LEA.HI R0, R22, R22, RZ, 0x1 ;  /* 0x0000001616007211 */ /* 0x000fe200078f08ff */
[----:B------:R-:W-:Y:S01]  /*05e0*/  IMAD.X R9, R5, 0x1, ~R9, P1 ;  /* 0x0000000105097824 */ /* 0x000fe200008e0e09 */
[----:B------:R-:W-:-:S02]  /*05f0*/  LEA.HI R28, R28, R27, RZ, 0x11 ;  /* 0x0000001b1c1c7211 */ /* 0x000fc400078f88ff */
[----:B------:R-:W-:Y:S02]  /*0600*/  LOP3.LUT R29, R0, 0xfffffffe, RZ, 0xc0, !PT ;  /* 0xfffffffe001d7812 */ /* 0x000fe400078ec0ff */
[----:B------:R-:W-:Y:S01]  /*0610*/  LOP3.LUT R28, R28, 0xfffe, RZ, 0xc0, !PT ;  /* 0x0000fffe1c1c7812 */ /* 0x000fe200078ec0ff */
[----:B------:R-:W2:Y:S01]  /*0620*/  I2F.S64 R0, R8 ;  /* 0x0000000800007312 */ /* 0x000ea20000301400 */
[----:B------:R-:W-:Y:S01]  /*0630*/  I2FP.F32.S32 R23, R23 ;  /* 0x0000001700177245 */ /* 0x000fe20000201400 */
[----:B------:R-:W-:Y:S01]  /*0640*/  IMAD.IADD R22, R22, 0x1, -R29 ;  /* 0x0000000116167824 */ /* 0x000fe200078e0a1d */
[----:B-1----:R-:W-:Y:S01]  /*0650*/  SHF.R.U64 R6, R4, 0x11, R5 ;  /* 0x0000001104067819 */ /* 0x002fe20000001205 */
[----:B------:R-:W-:Y:S01]  /*0660*/  IMAD.MOV R28, RZ, RZ, -R28 ;  /* 0x000000ffff1c7224 */ /* 0x000fe200078e0a1c */
[----:B------:R-:W-:Y:S02]  /*0670*/  I2FP.F32.S32 R19, R19 ;  /* 0x0000001300137245 */ /* 0x000fe40000201400 */
[----:B------:R-:W-:-:S02]  /*0680*/  LEA.HI R7, R6, R6, RZ, 0x1 ;  /* 0x0000000606077211 */ /* 0x000fc400078f08ff */
[----:B------:R-:W-:Y:S02]  /*0690*/  PRMT R28, R28, 0x7710, RZ ;  /* 0x000077101c1c7816 */ /* 0x000fe400000000ff */
[----:B------:R-:W-:Y:S02]  /*06a0*/  LOP3.LUT R7, R7, 0xfffffffe, RZ, 0xc0, !PT ;  /* 0xfffffffe07077812 */ /* 0x000fe400078ec0ff */
[----:B------:R-:W-:Y:S01]  /*06b0*/  I2FP.F32.S32 R18, R18 ;  /* 0x0000001200127245 */ /* 0x000fe20000201400 */
[----:B--2---:R-:W-:Y:S02]  /*06c0*/  FFMA R9, R0, UR16, RZ ;  /* 0x0000001000097c23 */ /* 0x004fe400080000ff */
[----:B------:R-:W-:Y:S01]  /*06d0*/  IMAD.IADD R6, R6, 0x1, -R7 ;  /* 0x0000000106067824 */ /* 0x000fe200078e0a07 */
[----:B------:R-:W-:Y:S01]  /*06e0*/  I2FP.F32.S32 R17, R17 ;  /* 0x0000001100117245 */ /* 0x000fe20000201400 */
[----:B------:R-:W-:Y:S02]  /*06f0*/  IMAD.IADD R7, R28, 0x1, R27 ;  /* 0x000000011c077824 */ /* 0x000fe400078e021b */
[----:B---3--:R-:W-:Y:S01]  /*0700*/  FFMA R27, R0, UR11, RZ ;  /* 0x0000000b001b7c23 */ /* 0x008fe200080000ff */
[----:B------:R-:W-:Y:S01]  /*0710*/  SHF.R.U64 R0, R4, 0x13, R5 ;  /* 0x0000001304007819 */ /* 0x000fe20000001205 */
[C---:B------:R-:W-:Y:S01]  /*0720*/  FFMA R9, R26.reuse, UR17, R9 ;  /* 0x000000111a097c23 */ /* 0x040fe20008000009 */
[----:B------:R-:W-:Y:S01]  /*0730*/  I2FP.F32.S32 R28, R24 ;  /* 0x00000018001c7245 */ /* 0x000fe20000201400 */
[----:B----4-:R-:W-:Y:S01]  /*0740*/  FFMA R26, R26, UR20, R27 ;  /* 0x000000141a1a7c23 */ /* 0x010fe2000800001b */
[----:B------:R-:W-:Y:S01]  /*0750*/  LOP3.LUT R27, R0, 0xffff, RZ, 0xc0, !PT ;  /* 0x0000ffff001b7812 */ /* 0x000fe200078ec0ff */
[----:B------:R-:W1:Y:S03]  /*0760*/  I2F.S16 R7, R7 ;  /* 0x0000000700077306 */ /* 0x000e660000101400 */
[----:B------:R-:W-:-:S04]  /*0770*/  LEA.HI R8, R27, R0, RZ, 0x11 ;  /* 0x000000001b087211 */ /* 0x000fc800078f88ff */
[----:B------:R-:W-:-:S05]  /*0780*/  LOP3.LUT R8, R8, 0xfffe, RZ, 0xc0, !PT ;  /* 0x0000fffe08087812 */ /* 0x000fca00078ec0ff */
[----:B------:R-:W-:Y:S01]  /*0790*/  IMAD.MOV R27, RZ, RZ, -R8 ;  /* 0x000000ffff1b7224 */ /* 0x000fe200078e0a08 */
[----:B------:R-:W-:-:S04]  /*07a0*/  I2FP.F32.S32 R8, R25 ;  /* 0x0000001900087245 */ /* 0x000fc80000201400 */
[----:B------:R-:W-:Y:S01]  /*07b0*/  PRMT R25, R27, 0x7710, RZ ;  /* 0x000077101b197816 */ /* 0x000fe200000000ff */
[C---:B------:R-:W-:Y:S01]  /*07c0*/  FFMA R9, R8.reuse, UR18, R9 ;  /* 0x0000001208097c23 */ /* 0x040fe20008000009 */
[----:B------:R-:W-:Y:S01]  /*07d0*/  FFMA R26, R8, UR21, R26 ;  /* 0x00000015081a7c23 */ /* 0x000fe2000800001a */
[----:B------:R-:W-:Y:S02]  /*07e0*/  SHF.R.U64 R8, R4, 0x14, R5 ;  /* 0x0000001404087819 */ /* 0x000fe40000001205 */
[----:B------:R-:W-:Y:S02]  /*07f0*/  IMAD.IADD R0, R25, 0x1, R0 ;  /* 0x0000000119007824 */ /* 0x000fe400078e0200 */
[----:B------:R-:W-:Y:S01]  /*0800*/  FFMA R24, R28, UR19, R9 ;  /* 0x000000131c187c23 */ /* 0x000fe20008000009 */
[----:B------:R-:W-:Y:S01]  /*0810*/  LOP3.LUT R25, R8, 0xffff, RZ, 0xc0, !PT ;  /* 0x0000ffff08197812 */ /* 0x000fe200078ec0ff */
[----:B------:R-:W-:Y:S01]  /*0820*/  FFMA R26, R28, UR22, R26 ;  /* 0x000000161c1a7c23 */ /* 0x000fe2000800001a */
[----:B------:R-:W-:Y:S01]  /*0830*/  SHF.R.U64 R9, R4, 0x15, R5 ;  /* 0x0000001504097819 */ /* 0x000fe20000001205 */
[----:B------:R-:W2:Y:S01]  /*0840*/  LDCU.128 UR16, c[0x3][0x10] ;  /* 0x00c00200ff1077ac */ /* 0x000ea20008000c00 */
[----:B------:R-:W-:Y:S01]  /*0850*/  LEA.HI R25, R25, R8, RZ, 0x11 ;  /* 0x0000000819197211 */ /* 0x000fe200078f88ff */
[----:B------:R-:W-:Y:S01]  /*0860*/  FFMA R26, R23, UR23, R26 ;  /* 0x00000017171a7c23 */ /* 0x000fe2000800001a */
[----:B------:R-:W-:Y:S01]  /*0870*/  LOP3.LUT R28, R9, 0xffff, RZ, 0xc0, !PT ;  /* 0x0000ffff091c7812 */ /* 0x000fe200078ec0ff */
[----:B------:R-:W3:Y:S01]  /*0880*/  LDCU.128 UR20, c[0x3][0x90] ;  /* 0x00c01200ff1477ac */ /* 0x000ee20008000c00 */
[----:B------:R-:W-:Y:S01]  /*0890*/  LOP3.LUT R25, R25, 0xfffe, RZ, 0xc0, !PT ;  /* 0x0000fffe19197812 */ /* 0x000fe200078ec0ff */
[----:B------:R-:W4:Y:S04]  /*08a0*/  I2F.S16 R0, R0 ;  /* 0x0000000000007306 */ /* 0x000f280000101400 */
[----:B------:R-:W-:-:S05]  /*08b0*/  IMAD.MOV R25, RZ, RZ, -R25 ;  /* 0x000000ffff197224 */ /* 0x000fca00078e0a19 */
[----:B------:R-:W-:Y:S01]  /*08c0*/  PRMT R25, R25, 0x7710, RZ ;  /* 0x0000771019197816 */ /* 0x000fe200000000ff */
[----:B--2---:R-:W-:Y:S01]  /*08d0*/  FFMA R24, R23, UR16, R24 ;  /* 0x0000001017187c23 */ /* 0x004fe20008000018 */
[----:B------:R-:W-:-:S03]  /*08e0*/  SHF.R.U64 R23, R4, 0x16, R5 ;  /* 0x0000001604177819 */ /* 0x000fc60000001205 */
[----:B------:R-:W-:Y:S01]  /*08f0*/  IMAD.IADD R8, R25, 0x1, R8 ;  /* 0x0000000119087824 */ /* 0x000fe200078e0208 */
[----:B------:R-:W-:-:S04]  /*0900*/  LEA.HI R25, R28, R9, RZ, 0x11 ;  /* 0x000000091c197211 */ /* 0x000fc800078f88ff */
[----:B------:R-:W-:Y:S01]  /*0910*/  LOP3.LUT R25, R25, 0xfffe, RZ, 0xc0, !PT ;  /* 0x0000fffe19197812 */ /* 0x000fe200078ec0ff */
[----:B------:R-:W2:Y:S04]  /*0920*/  I2F.S16 R8, R8 ;  /* 0x0000000800087306 */ /* 0x000ea80000101400 */
[----:B------:R-:W-:-:S05]  /*0930*/  IMAD.MOV R25, RZ, RZ, -R25 ;  /* 0x000000ffff197224 */ /* 0x000fca00078e0a19 */
[----:B------:R-:W-:-:S05]  /*0940*/  PRMT R28, R25, 0x7710, RZ ;  /* 0x00007710191c7816 */ /* 0x000fca00000000ff */
[----:B------:R-:W-:Y:S01]  /*0950*/  IMAD.IADD R9, R28, 0x1, R9 ;  /* 0x000000011c097824 */ /* 0x000fe200078e0209 */
[----:B------:R-:W-:-:S04]  /*0960*/  LOP3.LUT R28, R23, 0xffff, RZ, 0xc0, !PT ;  /* 0x0000ffff171c7812 */ /* 0x000fc800078ec0ff */
[----:B------:R-:W-:Y:S01]  /*0970*/  LEA.HI R25, R28, R23, RZ, 0x11 ;  /* 0x000000171c197211 */ /* 0x000fe200078f88ff */
[----:B------:R-:W0:Y:S03]  /*0980*/  I2F.S16 R9, R9 ;  /* 0x0000000900097306 */ /* 0x000e260000101400 */
[----:B------:R-:W-:-:S05]  /*0990*/  LOP3.LUT R25, R25, 0xfffe, RZ, 0xc0, !PT ;  /* 0x0000fffe19197812 */ /* 0x000fca00078ec0ff */
[----:B------:R-:W-:Y:S01]  /*09a0*/  IMAD.MOV R27, RZ, RZ, -R25 ;  /* 0x000000ffff1b7224 */ /* 0x000fe200078e0a19 */
[----:B------:R-:W-:-:S04]  /*09b0*/  I2FP.F32.S32 R25, R16 ;  /* 0x0000001000197245 */ /* 0x000fc80000201400 */
[----:B------:R-:W-:Y:S01]  /*09c0*/  PRMT R16, R27, 0x7710, RZ ;  /* 0x000077101b107816 */ /* 0x000fe200000000ff */
[C---:B------:R-:W-:Y:S01]  /*09d0*/  FFMA R24, R25.reuse, UR17, R24 ;  /* 0x0000001119187c23 */ /* 0x040fe20008000018 */
[----:B---3--:R-:W-:-:S03]  /*09e0*/  FFMA R26, R25, UR20, R26 ;  /* 0x00000014191a7c23 */ /* 0x008fc6000800001a */
[----:B------:R-:W-:Y:S01]  /*09f0*/  IMAD.IADD R16, R16, 0x1, R23 ;  /* 0x0000000110107824 */ /* 0x000fe200078e0217 */
[----:B------:R-:W-:-:S04]  /*0a00*/  SHF.R.U64 R23, R4, 0x17, R5 ;  /* 0x0000001704177819 */ /* 0x000fc80000001205 */
[----:B------:R-:W-:Y:S01]  /*0a10*/  LOP3.LUT R28, R23, 0xffff, RZ, 0xc0, !PT ;  /* 0x0000ffff171c7812 */ /* 0x000fe200078ec0ff */
[----:B------:R-:W3:Y:S03]  /*0a20*/  I2F.S16 R16, R16 ;  /* 0x0000001000107306 */ /* 0x000ee60000101400 */
[----:B------:R-:W-:-:S04]  /*0a30*/  LEA.HI R25, R28, R23, RZ, 0x11 ;  /* 0x000000171c197211 */ /* 0x000fc800078f88ff */
[----:B------:R-:W-:-:S05]  /*0a40*/  LOP3.LUT R25, R25, 0xfffe, RZ, 0xc0, !PT ;  /* 0x0000fffe19197812 */ /* 0x000fca00078ec0ff */
[----:B------:R-:W-:Y:S01]  /*0a50*/  IMAD.MOV R28, RZ, RZ, -R25 ;  /* 0x000000ffff1c7224 */ /* 0x000fe200078e0a19 */
[----:B------:R-:W-:-:S04]  /*0a60*/  I2FP.F32.S32 R25, R15 ;  /* 0x0000000f00197245 */ /* 0x000fc80000201400 */
[----:B------:R-:W-:-:S05]  /*0a70*/  PRMT R28, R28, 0x7710, RZ ;  /* 0x000077101c1c7816 */ /* 0x000fca00000000ff */
[----:B------:R-:W-:Y:S02]  /*0a80*/  IMAD.IADD R15, R28, 0x1, R23 ;  /* 0x000000011c0f7824 */ /* 0x000fe400078e0217 */
[C---:B------:R-:W-:Y:S01]  /*0a90*/  FFMA R23, R25.reuse, UR18, R24 ;  /* 0x0000001219177c23 */ /* 0x040fe20008000018 */
[----:B------:R-:W-:Y:S01]  /*0aa0*/  FFMA R24, R25, UR21, R26 ;  /* 0x0000001519187c23 */ /* 0x000fe2000800001a */
[----:B------:R-:W-:Y:S02]  /*0ab0*/  SHF.R.U64 R25, R4, 0x18, R5 ;  /* 0x0000001804197819 */ /* 0x000fe40000001205 */
[----:B------:R-:W3:Y:S02]  /*0ac0*/  I2F.S16 R15, R15 ;  /* 0x0000000f000f7306 */ /* 0x000ee40000101400 */
[----:B------:R-:W-:-:S04]  /*0ad0*/  LOP3.LUT R26, R25, 0xffff, RZ, 0xc0, !PT ;  /* 0x0000ffff191a7812 */ /* 0x000fc800078ec0ff */
[----:B------:R-:W-:-:S04]  /*0ae0*/  LEA.HI R26, R26, R25, RZ, 0x11 ;  /* 0x000000191a1a7211 */ /* 0x000fc800078f88ff */
[----:B------:R-:W-:-:S05]  /*0af0*/  LOP3.LUT R26, R26, 0xfffe, RZ, 0xc0, !PT ;  /* 0x0000fffe1a1a7812 */ /* 0x000fca00078ec0ff */
[----:B------:R-:W-:Y:S01]  /*0b00*/  IMAD.MOV R28, RZ, RZ, -R26 ;  /* 0x000000ffff1c7224 */ /* 0x000fe200078e0a1a */
[----:B------:R-:W-:-:S04]  /*0b10*/  I2FP.F32.S32 R26, R21 ;  /* 0x00000015001a7245 */ /* 0x000fc80000201400 */
[----:B------:R-:W-:Y:S01]  /*0b20*/  PRMT R28, R28, 0x7710, RZ ;  /* 0x000077101c1c7816 */ /* 0x000fe200000000ff */
[C---:B------:R-:W-:Y:S01]  /*0b30*/  FFMA R23, R26.reuse, UR19, R23 ;  /* 0x000000131a177c23 */ /* 0x040fe20008000017 */
[----:B------:R-:W-:Y:S01]  /*0b40*/  FFMA R24, R26, UR22, R24 ;  /* 0x000000161a187c23 */ /* 0x000fe20008000018 */
[----:B------:R-:W5:Y:S02]  /*0b50*/  LDCU.128 UR16, c[0x3][0x20] ;  /* 0x00c00400ff1077ac */ /* 0x000f640008000c00 */
[----:B------:R-:W-:Y:S01]  /*0b60*/  IMAD.IADD R21, R28, 0x1, R25 ;  /* 0x000000011c157824 */ /* 0x000fe200078e0219 */
[----:B------:R-:W-:-:S04]  /*0b70*/  SHF.R.U64 R25, R4, 0x19, R5 ;  /* 0x0000001904197819 */ /* 0x000fc80000001205 */
[----:B------:R-:W-:Y:S01]  /*0b80*/  LOP3.LUT R26, R25, 0xffff, RZ, 0xc0, !PT ;  /* 0x0000ffff191a7812 */ /* 0x000fe200078ec0ff */
[----:B------:R-:W3:Y:S03]  /*0b90*/  I2F.S16 R21, R21 ;  /* 0x0000001500157306 */ /* 0x000ee60000101400 */
[----:B------:R-:W-:-:S04]  /*0ba0*/  LEA.HI R26, R26, R25, RZ, 0x11 ;  /* 0x000000191a1a7211 */ /* 0x000fc800078f88ff */
[----:B------:R-:W-:-:S05]  /*0bb0*/  LOP3.LUT R26, R26, 0xfffe, RZ, 0xc0, !PT ;  /* 0x0000fffe1a1a7812 */ /* 0x000fca00078ec0ff */
[----:B------:R-:W-:-:S05]  /*0bc0*/  IMAD.MOV R26, RZ, RZ, -R26 ;  /* 0x000000ffff1a7224 */ /* 0x000fca00078e0a1a */
[----:B------:R-:W-:Y:S02]  /*0bd0*/  PRMT R28, R26, 0x7710, RZ ;  /* 0x000077101a1c7816 */ /* 0x000fe400000000ff */
[----:B------:R-:W-:-:S03]  /*0be0*/  I2FP.F32.S32 R26, R20 ;  /* 0x00000014001a7245 */ /* 0x000fc60000201400 */
[----:B------:R-:W-:Y:S02]  /*0bf0*/  IMAD.IADD R20, R28, 0x1, R25 ;  /* 0x000000011c147824 */ /* 0x000fe400078e0219 */
[C---:B-----5:R-:W-:Y:S01]  /*0c00*/  FFMA R28, R26.reuse, UR16, R23 ;  /* 0x000000101a1c7c23 */ /* 0x060fe20008000017 */
[----:B------:R-:W-:Y:S01]  /*0c10*/  FFMA R24, R26, UR23, R24 ;  /* 0x000000171a187c23 */ /* 0x000fe20008000018 */
[----:B------:R-:W5:Y:S01]  /*0c20*/  LDCU.128 UR20, c[0x3][0x30] ;  /* 0x00c00600ff1477ac */ /* 0x000f620008000c00 */
[----:B------:R-:W-:Y:S01]  /*0c30*/  I2FP.F32.S32 R23, R3 ;  /* 0x0000000300177245 */ /* 0x000fe20000201400 */
[C---:B------:R-:W-:Y:S01]  /*0c40*/  FFMA R28, R19.reuse, UR17, R28 ;  /* 0x00000011131c7c23 */ /* 0x040fe2000800001c */
[----:B------:R-:W-:Y:S01]  /*0c50*/  FFMA R24, R19, UR24, R24 ;  /* 0x0000001813187c23 */ /* 0x000fe20008000018 */
[----:B------:R-:W-:Y:S01]  /*0c60*/  SHF.R.U64 R3, R4, 0x1a, R5 ;  /* 0x0000001a04037819 */ /* 0x000fe20000001205 */
[----:B------:R-:W3:Y:S01]  /*0c70*/  I2F.S16 R20, R20 ;  /* 0x0000001400147306 */ /* 0x000ee20000101400 */
[C---:B------:R-:W-:Y:S01]  /*0c80*/  FFMA R19, R23.reuse, UR18, R28 ;  /* 0x0000001217137c23 */ /* 0x040fe2000800001c */
[----:B------:R-:W-:Y:S01]  /*0c90*/  FFMA R23, R23, UR25, R24 ;  /* 0x0000001917177c23 */ /* 0x000fe20008000018 */
[----:B------:R-:W-:-:S02]  /*0ca0*/  I2FP.F32.S32 R24, R13 ;  /* 0x0000000d00187245 */ /* 0x000fc40000201400 */
[----:B------:R-:W-:-:S03]  /*0cb0*/  LOP3.LUT R26, R3, 0x80, RZ, 0xc0, !PT ;  /* 0x00000080031a7812 */ /* 0x000fc600078ec0ff */
[C---:B------:R-:W-:Y:S01]  /*0cc0*/  FFMA R13, R24.reuse, UR19, R19 ;  /* 0x00000013180d7c23 */ /* 0x040fe20008000013 */
[----:B------:R-:W-:Y:S01]  /*0cd0*/  FFMA R23, R24, UR26, R23 ;  /* 0x0000001a18177c23 */ /* 0x000fe20008000017 */
[----:B------:R-:W-:Y:S01]  /*0ce0*/  I2FP.F32.S32 R19, R14 ;  /* 0x0000000e00137245 */ /* 0x000fe20000201400 */
[----:B------:R-:W1:Y:S01]  /*0cf0*/  LDCU.128 UR16, c[0x3][0x40] ;  /* 0x00c00800ff1077ac */ /* 0x000e620008000c00 */
[----:B------:R-:W-:Y:S01]  /*0d00*/  LEA.HI R26, R26, R3, RZ, 0x19 ;  /* 0x000000031a1a7211 */ /* 0x000fe200078fc8ff */
[C---:B-----5:R-:W-:Y:S01]  /*0d10*/  FFMA R14, R18.reuse, UR20, R13 ;  /* 0x00000014120e7c23 */ /* 0x060fe2000800000d */
[----:B------:R-:W-:Y:S01]  /*0d20*/  FFMA R18, R18, UR27, R23 ;  /* 0x0000001b12127c23 */ /* 0x000fe20008000017 */
[----:B------:R-:W-:Y:S01]  /*0d30*/  SHF.R.U64 R13, R4, 0x1b, R5 ;  /* 0x0000001b040d7819 */ /* 0x000fe20000001205 */
[----:B------:R-:W5:Y:S01]  /*0d40*/  LDCU.128 UR24, c[0x3][0xc0] ;  /* 0x00c01800ff1877ac */ /* 0x000f620008000c00 */
[C---:B------:R-:W-:Y:S01]  /*0d50*/  FFMA R14, R19.reuse, UR21, R14 ;  /* 0x00000015130e7c23 */ /* 0x040fe2000800000e */
[----:B------:R-:W-:Y:S01]  /*0d60*/  FFMA R19, R19, UR28, R18 ;  /* 0x0000001c13137c23 */ /* 0x000fe20008000012 */
[----:B------:R-:W-:-:S02]  /*0d70*/  LOP3.LUT R18, R13, 0x80, RZ, 0xc0, !PT ;  /* 0x000000800d127812 */ /* 0x000fc400078ec0ff */
[----:B------:R-:W-:Y:S02]  /*0d80*/  LOP3.LUT R26, R26, 0xfe, RZ, 0xc0, !PT ;  /* 0x000000fe1a1a7812 */ /* 0x000fe400078ec0ff */
[----:B------:R-:W-:Y:S01]  /*0d90*/  LEA.HI R23, R18, R13, RZ, 0x19 ;  /* 0x0000000d12177211 */ /* 0x000fe200078fc8ff */
[C---:B------:R-:W-:Y:S01]  /*0da0*/  FFMA R18, R17.reuse, UR22, R14 ;  /* 0x0000001611127c23 */ /* 0x040fe2000800000e */
[----:B------:R-:W-:Y:S01]  /*0db0*/  FFMA R14, R17, UR29, R19 ;  /* 0x0000001d110e7c23 */ /* 0x000fe20008000013 */
[----:B------:R-:W-:Y:S01]  /*0dc0*/  I2FP.F32.S32 R17, R12 ;  /* 0x0000000c00117245 */ /* 0x000fe20000201400 */
[----:B------:R-:W-:Y:S01]  /*0dd0*/  IMAD.MOV R24, RZ, RZ, -R26 ;  /* 0x000000ffff187224 */ /* 0x000fe200078e0a1a */
[----:B------:R-:W-:Y:S02]  /*0de0*/  I2FP.F32.S32 R19, R22 ;  /* 0x0000001600137245 */ /* 0x000fe40000201400 */
[----:B------:R-:W-:Y:S01]  /*0df0*/  LOP3.LUT R23, R23, 0xfe, RZ, 0xc0, !PT ;  /* 0x000000fe17177812 */ /* 0x000fe200078ec0ff */
[C---:B------:R-:W-:Y:S01]  /*0e00*/  FFMA R18, R17.reuse, UR23, R18 ;  /* 0x0000001711127c23 */ /* 0x040fe20008000012 */
[----:B------:R-:W-:Y:S01]  /*0e10*/  FFMA R14, R17, UR30, R14 ;  /* 0x0000001e110e7c23 */ /* 0x000fe2000800000e */
[----:B------:R-:W2:Y:S01]  /*0e20*/  LDCU.128 UR20, c[0x3][0x50] ;  /* 0x00c00a00ff1477ac */ /* 0x000ea20008000c00 */
[----:B------:R-:W-:Y:S01]  /*0e30*/  I2FP.F32.S32 R17, R6 ;  /* 0x0000000600117245 */ /* 0x000fe20000201400 */
[C---:B-1----:R-:W-:Y:S01]  /*0e40*/  FFMA R18, R19.reuse, UR16, R18 ;  /* 0x0000001013127c23 */ /* 0x042fe20008000012 */
[----:B------:R-:W-:Y:S01]  /*0e50*/  FFMA R14, R19, UR31, R14 ;  /* 0x0000001f130e7c23 */ /* 0x000fe2000800000e */
[----:B------:R-:W-:Y:S01]  /*0e60*/  SHF.R.U64 R6, R4, 0x1d, R5 ;  /* 0x0000001d04067819 */ /* 0x000fe20000001205 */
[----:B------:R-:W1:Y:S01]  /*0e70*/  LDCU.128 UR28, c[0x3][0xd0] ;  /* 0x00c01a00ff1c77ac */ /* 0x000e620008000c00 */
[----:B------:R-:W-:Y:S01]  /*0e80*/  PRMT R24, R24, 0x7710, RZ ;  /* 0x0000771018187816 */ /* 0x000fe200000000ff */
[C---:B------:R-:W-:Y:S01]  /*0e90*/  FFMA R18, R17.reuse, UR17, R18 ;  /* 0x0000001111127c23 */ /* 0x040fe20008000012 */
[----:B-----5:R-:W-:Y:S01]  /*0ea0*/  FFMA R14, R17, UR24, R14 ;  /* 0x00000018110e7c23 */ /* 0x020fe2000800000e */
[----:B------:R-:W-:-:S02]  /*0eb0*/  LOP3.LUT R19, R6, 0x80, RZ, 0xc0, !PT ;  /* 0x0000008006137812 */ /* 0x000fc400078ec0ff */
[----:B------:R-:W-:Y:S01]  /*0ec0*/  SHF.R.U64 R12, R4, 0x1c, R5 ;  /* 0x0000001c040c7819 */ /* 0x000fe20000001205 */
[----:B------:R-:W-:Y:S02]  /*0ed0*/  IMAD.IADD R3, R24, 0x1, R3 ;  /* 0x0000000118037824 */ /* 0x000fe400078e0203 */
[C---:B------:R-:W-:Y:S01]  /*0ee0*/  FFMA R17, R7.reuse, UR18, R18 ;  /* 0x0000001207117c23 */ /* 0x040fe20008000012 */
[----:B------:R-:W-:Y:S02]  /*0ef0*/  IMAD.MOV R24, RZ, RZ, -R23 ;  /* 0x000000ffff187224 */ /* 0x000fe400078e0a17 */
[----:B------:R-:W-:Y:S01]  /*0f00*/  FFMA R7, R7, UR25, R14 ;  /* 0x0000001907077c23 */ /* 0x000fe2000800000e */
[----:B------:R-:W-:Y:S01]  /*0f10*/  LEA.HI R19, R19, R6, RZ, 0x19 ;  /* 0x0000000613137211 */ /* 0x000fe200078fc8ff */
[----:B----4-:R-:W-:Y:S01]  /*0f20*/  FFMA R17, R0, UR19, R17 ;  /* 0x0000001300117c23 */ /* 0x010fe20008000011 */
[----:B------:R-:W-:Y:S01]  /*0f30*/  LOP3.LUT R23, R12, 0x80, RZ, 0xc0, !PT ;  /* 0x000000800c177812 */ /* 0x000fe200078ec0ff */
[----:B------:R-:W-:Y:S01]  /*0f40*/  FFMA R7, R0, UR26, R7 ;  /* 0x0000001a00077c23 */ /* 0x000fe20008000007 */
[----:B------:R-:W-:Y:S01]  /*0f50*/  LOP3.LUT R19, R19, 0xfe, RZ, 0xc0, !PT ;  /* 0x000000fe13137812 */ /* 0x000fe200078ec0ff */
[C---:B--2---:R-:W-:Y:S01]  /*0f60*/  FFMA R14, R8.reuse, UR20, R17 ;  /* 0x00000014080e7c23 */ /* 0x044fe20008000011 */
[----:B------:R-:W-:Y:S01]  /*0f70*/  LEA.HI R23, R23, R12, RZ, 0x19 ;  /* 0x0000000c17177211 */ /* 0x000fe200078fc8ff */
[----:B------:R-:W-:Y:S01]  /*0f80*/  FFMA R8, R8, UR27, R7 ;  /* 0x0000001b08087c23 */ /* 0x000fe20008000007 */
[----:B------:R-:W-:Y:S01]  /*0f90*/  SHF.R.U64 R0, R4, 0x1e, R5 ;  /* 0x0000001e04007819 */ /* 0x000fe20000001205 */
[----:B------:R-:W-:Y:S01]  /*0fa0*/  IMAD.MOV R19, RZ, RZ, -R19 ;  /* 0x000000ffff137224 */ /* 0x000fe200078e0a13 */
[----:B------:R-:W-:Y:S01]  /*0fb0*/  LOP3.LUT R23, R23, 0xfe, RZ, 0xc0, !PT ;  /* 0x000000fe17177812 */ /* 0x000fe200078ec0ff */
[----:B------:R-:W2:Y:S01]  /*0fc0*/  LDCU.128 UR16, c[0x3][0x60] ;  /* 0x00c00c00ff1077ac */ /* 0x000ea20008000c00 */
[----:B------:R-:W-:Y:S01]  /*0fd0*/  LOP3.LUT R7, R0, 0x80, RZ, 0xc0, !PT ;  /* 0x0000008000077812 */ /* 0x000fe200078ec0ff */
[----:B------:R-:W4:Y:S01]  /*0fe0*/  I2F.S8 R3, R3 ;  /* 0x0000000300037306 */ /* 0x000f220000001400 */
[----:B------:R-:W-:Y:S01]  /*0ff0*/  PRMT R19, R19, 0x7710, RZ ;  /* 0x0000771013137816 */ /* 0x000fe200000000ff */
[----:B------:R-:W-:Y:S01]  /*1000*/  IMAD.MOV R23, RZ, RZ, -R23 ;  /* 0x000000ffff177224 */ /* 0x000fe200078e0a17 */
[----:B------:R-:W-:Y:S01]  /*1010*/  LEA.HI R17, R7, R0, RZ, 0x19 ;  /* 0x0000000007117211 */ /* 0x000fe200078fc8ff */
[C---:B0-----:R-:W-:Y:S01]  /*1020*/  FFMA R7, R9.reuse, UR21, R14 ;  /* 0x0000001509077c23 */ /* 0x041fe2000800000e */
[----:B------:R-:W-:Y:S01]  /*1030*/  PRMT R22, R24, 0x7710, RZ ;  /* 0x0000771018167816 */ /* 0x000fe200000000ff */
[----:B-1----:R-:W-:Y:S01]  /*1040*/  FFMA R9, R9, UR28, R8 ;  /* 0x0000001c09097c23 */ /* 0x002fe20008000008 */
[----:B------:R-:W-:Y:S01]  /*1050*/  LOP3.LUT R17, R17, 0xfe, RZ, 0xc0, !PT ;  /* 0x000000fe11117812 */ /* 0x000fe200078ec0ff */
[----:B------:R-:W0:Y:S01]  /*1060*/  LDCU.128 UR24, c[0x3][0xe0] ;  /* 0x00c01c00ff1877ac */ /* 0x000e220008000c00 */
[----:B------:R-:W-:Y:S01]  /*1070*/  PRMT R23, R23, 0x7710, RZ ;  /* 0x0000771017177816 */ /* 0x000fe200000000ff */
[----:B------:R-:W-:-:S02]  /*1080*/  IMAD.IADD R14, R19, 0x1, R6 ;  /* 0x00000001130e7824 */ /* 0x000fc400078e0206 */
[----:B---3--:R-:W-:Y:S01]  /*1090*/  FFMA R6, R16, UR22, R7 ;  /* 0x0000001610067c23 */ /* 0x008fe20008000007 */
[----:B------:R-:W-:Y:S02]  /*10a0*/  IMAD.IADD R13, R22, 0x1, R13 ;  /* 0x00000001160d7824 */ /* 0x000fe400078e020d */
[----:B------:R-:W-:Y:S01]  /*10b0*/  FFMA R16, R16, UR29, R9 ;  /* 0x0000001d10107c23 */ /* 0x000fe20008000009 */
[----:B------:R-:W-:Y:S02]  /*10c0*/  IMAD.MOV R9, RZ, RZ, -R17 ;  /* 0x000000ffff097224 */ /* 0x000fe400078e0a11 */
[----:B------:R-:W-:Y:S01]  /*10d0*/  FFMA R6, R15, UR23, R6 ;  /* 0x000000170f067c23 */ /* 0x000fe20008000006 */
[----:B------:R-:W-:Y:S02]  /*10e0*/  IMAD.IADD R12, R23, 0x1, R12 ;  /* 0x00000001170c7824 */ /* 0x000fe400078e020c */
[----:B------:R-:W-:Y:S01]  /*10f0*/  FFMA R16, R15, UR30, R16 ;  /* 0x0000001e0f107c23 */ /* 0x000fe20008000010 */
[----:B------:R-:W1:Y:S01]  /*1100*/  I2F.S8 R13, R13 ;  /* 0x0000000d000d7306 */ /* 0x000e620000001400 */
[----:B------:R-:W-:Y:S01]  /*1110*/  PRMT R9, R9, 0x7710, RZ ;  /* 0x0000771009097816 */ /* 0x000fe200000000ff */
[C---:B--2---:R-:W-:Y:S01]  /*1120*/  FFMA R7, R21.reuse, UR16, R6 ;  /* 0x0000001015077c23 */ /* 0x044fe20008000006 */
[----:B------:R-:W-:-:S03]  /*1130*/  FFMA R21, R21, UR31, R16 ;  /* 0x0000001f15157c23 */ /* 0x000fc60008000010 */
[----:B------:R-:W-:Y:S02]  /*1140*/  IMAD.IADD R6, R9, 0x1, R0 ;  /* 0x0000000109067824 */ /* 0x000fe400078e0200 */
[C---:B------:R-:W-:Y:S01]  /*1150*/  FFMA R0, R20.reuse, UR17, R7 ;  /* 0x0000001114007c23 */ /* 0x040fe20008000007 */
[----:B------:R-:W2:Y:S01]  /*1160*/  I2F.S8 R12, R12 ;  /* 0x0000000c000c7306 */ /* 0x000ea20000001400 */
[----:B0-----:R-:W-:Y:S01]  /*1170*/  FFMA R20, R20, UR24, R21 ;  /* 0x0000001814147c23 */ /* 0x001fe20008000015 */
[C---:B------:R-:W-:Y:S01]  /*1180*/  LEA R9, R2.reuse, UR5, 0x3 ;  /* 0x0000000502097c11 */ /* 0x040fe2000f8e18ff */
[C---:B----4-:R-:W-:Y:S02]  /*1190*/  FFMA R0, R3.reuse, UR18, R0 ;  /* 0x0000001203007c23 */ /* 0x050fe40008000000 */
[----:B------:R-:W-:Y:S02]  /*11a0*/  FFMA R20, R3, UR25, R20 ;  /* 0x0000001903147c23 */ /* 0x000fe40008000014 */
[C---:B-1----:R-:W-:Y:S01]  /*11b0*/  FFMA R3, R13.reuse, UR19, R0 ;  /* 0x000000130d037c23 */ /* 0x042fe20008000000 */
[----:B------:R-:W0:Y:S01]  /*11c0*/  I2F.S8 R14, R14 ;  /* 0x0000000e000e7306 */ /* 0x000e220000001400 */
[----:B------:R-:W-:Y:S01]  /*11d0*/  FFMA R13, R13, UR26, R20 ;  /* 0x0000001a0d0d7c23 */ /* 0x000fe20008000014 */
[----:B------:R-:W-:Y:S01]  /*11e0*/  LEA R0, R2, UR4, 0x2 ;  /* 0x0000000402007c11 */ /* 0x000fe2000f8e10ff */
[----:B--2---:R-:W-:-:S05]  /*11f0*/  FFMA R3, R12, UR8, R3 ;  /* 0x000000080c037c23 */ /* 0x004fca0008000003 */
[----:B------:R-:W1:Y:S01]  /*1200*/  I2F.S8 R6, R6 ;  /* 0x0000000600067306 */ /* 0x000e620000001400 */
[----:B------:R-:W-:Y:S01]  /*1210*/  FFMA R13, R12, UR27, R13 ;  /* 0x0000001b0c0d7c23 */ /* 0x000fe2000800000d */
[----:B0-----:R-:W-:-:S03]  /*1220*/  FFMA R3, R14, UR9, R3 ;  /* 0x000000090e037c23 */ /* 0x001fc60008000003 */
[----:B------:R-:W-:Y:S01]  /*1230*/  FFMA R13, R14, UR14, R13 ;  /* 0x0000000e0e0d7c23 */ /* 0x000fe2000800000d */
[----:B-1----:R-:W-:-:S03]  /*1240*/  FFMA R3, R6, UR10, R3 ;  /* 0x0000000a06037c23 */ /* 0x002fc60008000003 */
[----:B------:R-:W-:Y:S02]  /*1250*/  FFMA R13, R6, UR15, R13 ;  /* 0x0000000f060d7c23 */ /* 0x000fe4000800000d */
[----:B------:R-:W-:Y:S01]  /*1260*/  FSETP.GT.AND P0, PT, R3, UR7, PT ;  /* 0x0000000703007c0b */ /* 0x000fe2000bf04000 */
[----:B------:R-:W-:-:S03]  /*1270*/  IMAD.MOV.U32 R3, RZ, RZ, RZ ;  /* 0x000000ffff037224 */ /* 0x000fc600078e00ff */
[----:B------:R-:W-:Y:S02]  /*1280*/  FSEL R13, R13, RZ, !P0 ;  /* 0x000000ff0d0d7208 */ /* 0x000fe40004000000 */
[----:B------:R0:W-:Y:S01]  /*1290*/  STS.64 [R9], R2 ;  /* 0x0000000209007388 */ /* 0x0001e20000000a00 */
[----:B------:R-:W-:Y:S01]  /*12a0*/  BAR.SYNC.DEFER_BLOCKING 0x0 ;  /* 0x0000000000007b1d */ /* 0x000fe20000010000 */
[----:B------:R-:W-:-:S05]  /*12b0*/  ISETP.GE.U32.AND P0, PT, R11, 0x2, PT ;  /* 0x000000020b00780c */ /* 0x000fca0003f06070 */
[----:B------:R0:W-:Y:S02]  /*12c0*/  STS [R0], R13 ;  /* 0x0000000d00007388 */ /* 0x0001e40000000800 */
[----:B------:R-:W-:Y:S06]  /*12d0*/  BAR.SYNC.DEFER_BLOCKING 0x0 ;  /* 0x0000000000007b1d */ /* 0x000fec0000010000 */
[----:B0-----:R-:W-:Y:S05]  /*12e0*/  @!P0 BRA `(.L_x_6) ;  /* 0x0000000000448947 */ /* 0x001fea0003800000 */
.L_x_9:
[--C-:B------:R-:W-:Y:S01]  /*12f0*/  IMAD.MOV.U32 R12, RZ, RZ, R11.reuse ;  /* 0x000000ffff0c7224 */ /* 0x100fe200078e000b */
[----:B------:R-:W-:Y:S01]  /*1300*/  SHF.R.U32.HI R11, RZ, 0x1, R11 ;  /* 0x00000001ff0b7819 */ /* 0x000fe2000001160b */
[----:B------:R-:W-:Y:S03]  /*1310*/  BSSY.RECONVERGENT B0, `(.L_x_7) ;  /* 0x000000b000007945 */ /* 0x000fe60003800200 */
[----:B------:R-:W-:-:S13]  /*1320*/  ISETP.GE.U32.AND P0, PT, R2, R11, PT ;  /* 0x0000000b0200720c */ /* 0x000fda0003f06070 */
[----:B0-----:R-:W-:Y:S05]  /*1330*/  @P0 BRA `(.L_x_8) ;  /* 0x0000000000200947 */ /* 0x001fea0003800000 */
[----:B------:R-:W-:Y:S01]  /*1340*/  IMAD R8, R11, 0x4, R0 ;  /* 0x000000040b087824 */ /* 0x000fe200078e0200 */
[----:B------:R-:W-:Y:S04]  /*1350*/  LDS R6, [R0] ;  /* 0x0000000000067984 */ /* 0x000fe80000000800 */
[----:B------:R-:W0:Y:S02]  /*1360*/  LDS R13, [R8] ;  /* 0x00000000080d7984 */ /* 0x000e240000000800 */
[----:B0-----:R-:W-:-:S13]  /*1370*/  FSETP.GEU.AND P0, PT, R6, R13, PT ;  /* 0x0000000d0600720b */ /* 0x001fda0003f0e000 */
[----:B------:R-:W-:Y:S01]  /*1380*/  @!P0 IMAD R6, R11, 0x8, R9 ;  /* 0x000000080b068824 */ /* 0x000fe200078e0209 */
[----:B------:R-:W-:Y:S05]  /*1390*/  @!P0 STS [R0], R13 ;  /* 0x0000000d00008388 */ /* 0x000fea0000000800 */
[----:B------:R-:W0:Y:S04]  /*13a0*/  @!P0 LDS.64 R6, [R6] ;  /* 0x0000000006068984 */ /* 0x000e280000000a00 */
[----:B0-----:R0:W-:Y:S02]  /*13b0*/  @!P0 STS.64 [R9], R6 ;  /* 0x0000000609008388 */ /* 0x0011e40000000a00 */
.L_x_8:
[----:B------:R-:W-:Y:S05]  /*13c0*/  BSYNC.RECONVERGENT B0 ;  /* 0x0000000000007941 */ /* 0x000fea0003800200 */
.L_x_7:
[----:B------:R-:W-:Y:S01]  /*13d0*/  BAR.SYNC.DEFER_BLOCKING 0x0 ;  /* 0x0000000000007b1d */ /* 0x000fe20000010000 */
[----:B------:R-:W-:-:S13]  /*13e0*/  ISETP.GT.U32.AND P0, PT, R12, 0x3, PT ;  /* 0x000000030c00780c */ /* 0x000fda0003f04070 */
[----:B------:R-:W-:Y:S05]  /*13f0*/  @P0 BRA `(.L_x_9) ;  /* 0xfffffffc00bc0947 */ /* 0x000fea000383ffff */
.L_x_6:
[----:B------:R-:W-:Y:S01]  /*1400*/  ISETP.NE.AND P1, PT, R2, RZ, PT ;  /* 0x000000ff0200720c */ /* 0x000fe20003f25270 */
[----:B0-----:R-:W0:Y:S01]  /*1410*/  LDS.64 R6, [UR5] ;  /* 0x00000005ff067984 */ /* 0x001e220008000a00 */
[----:B------:R-:W1:Y:S11]  /*1420*/  LDCU.64 UR6, c[0x0][0x358] ;  /* 0x00006b00ff0677ac */ /* 0x000e760008000a00 */
[----:B------:R-:W2:Y:S01]  /*1430*/  @!P1 S2R R3, SR_CgaCtaId ;  /* 0x0000000000039919 */ /* 0x000ea20000008800 */
[----:B------:R-:W-:Y:S01]  /*1440*/  @!P1 MOV R0, 0x400 ;  /* 0x0000040000009802 */ /* 0x000fe20000000f00 */
[----:B------:R-:W3:Y:S01]  /*1450*/  @!P1 LDC.64 R8, c[0x0][0x380] ;  /* 0x0000e000ff089b82 */ /* 0x000ee20000000a00 */
[----:B0-----:R-:W-:-:S02]  /*1460*/  ISETP.NE.U32.AND P0, PT, R6, R2, PT ;  /* 0x000000020600720c */ /* 0x001fc40003f05070 */
[----:B--2---:R-:W-:Y:S01]  /*1470*/  @!P1 LEA R0, R3, R0, 0x18 ;  /* 0x0000000003009211 */ /* 0x004fe200078ec0ff */
[----:B------:R-:W-:Y:S01]  /*1480*/  @!P1 VIADD R3, R10, UR12 ;  /* 0x0000000c0a039c36 */ /* 0x000fe20008000000 */
[----:B------:R-:W-:-:S03]  /*1490*/  ISETP.NE.AND.EX P0, PT, R7, RZ, PT, P0 ;  /* 0x000000ff0700720c */ /* 0x000fc60003f05300 */
[----:B------:R-:W1:Y:S01]  /*14a0*/  @!P1 LDS R11, [R0] ;  /* 0x00000000000b9984 */ /* 0x000e620000000800 */
[----:B---3--:R-:W-:-:S05]  /*14b0*/  @!P1 IMAD.WIDE.U32 R2, R3, 0x4, R8 ;  /* 0x0000000403029825 */ /* 0x008fca00078e0008 */
[----:B-1----:R0:W-:Y:S04]  /*14c0*/  @!P1 STG.E desc[UR6][R2.64], R11 ;  /* 0x0000000b02009986 */ /* 0x0021e8000c101906 */
[----:B------:R-:W-:Y:S05]  /*14d0*/  @P0 EXIT ;  /* 0x000000000000094d */ /* 0x000fea0003800000 */
[----:B0-----:R-:W0:Y:S01]  /*14e0*/  LDC.64 R2, c[0x0][0x388] ;  /* 0x0000e200ff027b82 */ /* 0x001e220000000a00 */
[----:B------:R-:W-:-:S04]  /*14f0*/  VIADD R7, R10, UR12 ;  /* 0x0000000c0a077c36 */ /* 0x000fc80008000000 */
[----:B0-----:R-:W-:-:S05]  /*1500*/  IMAD.WIDE.U32 R2, R7, 0x8, R2 ;  /* 0x0000000807027825 */ /* 0x001fca00078e0002 */
[----:B------:R-:W-:Y:S01]  /*1510*/  STG.E.64 desc[UR6][R2.64], R4 ;  /* 0x0000000402007986 */ /* 0x000fe2000c101b06 */
[----:B------:R-:W-:Y:S05]  /*1520*/  EXIT ;  /* 0x000000000000794d */ /* 0x000fea0003800000 */
.L_x_10:
        /* <DEDUP_REMOVED lines=13> */
.L_x_13:


//--------------------- .nv.shared._Z12which_stringiPi --------------------------
	.section	.nv.shared._Z12which_stringiPi,"aw",@nobits
	.sectionflags	@""
	.align	16
	.zero		1024


//--------------------- .nv.shared.reserved.0     --------------------------
	.section	.nv.shared.reserved.0,"aw",@nobits
	.weak		__nv_reservedSMEM_offset_0_alias
	.size		__nv_reservedSMEM_offset_0_alias, 0, 64
	.other		__nv_reservedSMEM_offset_0_alias,@"STO_CUDA_RESERVED_SHARED STV_DEFAULT"
__nv_reservedSMEM_offset_0_alias:
	.zero		0
	.zero		64


//--------------------- .nv.shared._Z13reduction_maxPfPli --------------------------
	.section	.nv.shared._Z13reduction_maxPfPli,"aw",@nobits
	.sectionflags	@""
	.align	16
	.zero		1024


//--------------------- .nv.shared._Z13single_threadPfPlfiii --------------------------
	.section	.nv.shared._Z13single_threadPfPlfiii,"aw",@nobits
	.sectionflags	@""
	.align	16
	.zero		1024


//--------------------- .nv.constant0._Z12which_stringiPi --------------------------
	.section	.nv.constant0._Z12which_stringiPi,"a",@progbits
	.sectionflags	@""
	.align	4
.nv.constant0._Z12which_stringiPi:
	.zero		912


//--------------------- .nv.constant0._Z13reduction_maxPfPli --------------------------
	.section	.nv.constant0._Z13reduction_maxPfPli,"a",@progbits
	.sectionflags	@""
	.align	4
.nv.constant0._Z13reduction_maxPfPli:
	.zero		916


//--------------------- .nv.constant0._Z13single_threadPfPlfiii --------------------------
	.section	.nv.constant0._Z13single_threadPfPlfiii,"a",@progbits
	.sectionflags	@""
	.align	4
.nv.constant0._Z13single_threadPfPlfiii:
	.zero		928


//--------------------- SYMBOLS --------------------------

	.type		.nv.reservedSmem.offset0,@object
	.size		.nv.reservedSmem.offset0,0x4
	.type		.nv.reservedSmem.cap,@object
	.size		.nv.reservedSmem.cap,0x4
